	.target	sm_90a

	.elftype	@"ET_EXEC"


//--------------------- .note.nv.tkinfo           --------------------------
	.section	.note.nv.tkinfo,"",@"SHT_NOTE"
	.sectionflags	@"SHF_NOTE_NV_TKINFO"
	.tkinfo
        /*0018*/ 	.word	0x00000002
        /*0030*/ 	.string	""
        /*0030*/ 	.string	"ptxas"
        /*0030*/ 	.string	"Cuda compilation tools, release 13.0, V13.0.88"
        /*0030*/ 	.string	"Build cuda_13.0.r13.0/compiler.36424714_0"
        /*0030*/ 	.string	"-arch sm_90a -m 64 "



//--------------------- .note.nv.cuinfo           --------------------------
	.section	.note.nv.cuinfo,"",@"SHT_NOTE"
	.sectionflags	@"SHF_NOTE_NV_CUINFO"
        /*0018*/ 	.short	0x0002
        /*001a*/ 	.short	0x005a
        /*001c*/ 	.short	0x0082
	.zero		2


//--------------------- .nv.info                  --------------------------
	.section	.nv.info,"",@"SHT_CUDA_INFO"
	.align	4


	//----- nvinfo : EIATTR_REGCOUNT
	.align		4
        /*0000*/ 	.byte	0x04, 0x2f
        /*0002*/ 	.short	(.L_15 - .L_14)
	.align		4
.L_14:
        /*0004*/ 	.word	index@(_ZN7cutlass13device_kernelINS_4gemm6kernel13GemmUniversalIN4cute5tupleIJiiiiEEENS1_10collective13CollectiveMmaINS1_34MainloopSm90TmaGmmaWarpSpecializedILi3ENS5_IJNS4_1CILi1EEESB_SB_EEENS1_32KernelTmaWarpSpecializedPingpongEEENS5_IJNSA_ILi64EEESF_SF_EEEaNS5_IJlSB_lEEEaSH_NS4_8TiledMMAINS4_8MMA_AtomIJNS4_4SM904GMMA26MMA_64x64x32_S32S8S8_SS_TNEEEENS4_6LayoutISC_NS5_IJNSA_ILi0EEESP_SP_EEEEENS5_IJNS4_10UnderscoreESS_SS_EEEEENS4_13SM90_TMA_LOADENS4_14ComposedLayoutINS4_7SwizzleILi2ELi4ELi3EEENS4_18smem_ptr_flag_bitsILi8EEENSO_INS5_IJNSA_ILi8EEESF_EEENS5_IJSF_SB_EEEEEEEvNS4_8identityESV_S15_vS16_EENS_8epilogue10collective6detail29Sm90TmaWarpSpecializedAdapterINS19_15DefaultEpilogueIaSH_SH_NS18_6thread17LinearCombinationIaLi1EiiLNS1D_9ScaleType4KindE0ELNS_15FloatRoundStyleE2EaEENS1_15EpilogueDefaultEEEEEvvEEEEvNT_6ParamsE)
        /*0008*/ 	.word	0x000000a8


	//----- nvinfo : EIATTR_FRAME_SIZE
	.align		4
.L_15:
        /*000c*/ 	.byte	0x04, 0x11
        /*000e*/ 	.short	(.L_17 - .L_16)
	.align		4
.L_16:
        /*0010*/ 	.word	index@(_ZN7cutlass13device_kernelINS_4gemm6kernel13GemmUniversalIN4cute5tupleIJiiiiEEENS1_10collective13CollectiveMmaINS1_34MainloopSm90TmaGmmaWarpSpecializedILi3ENS5_IJNS4_1CILi1EEESB_SB_EEENS1_32KernelTmaWarpSpecializedPingpongEEENS5_IJNSA_ILi64EEESF_SF_EEEaNS5_IJlSB_lEEEaSH_NS4_8TiledMMAINS4_8MMA_AtomIJNS4_4SM904GMMA26MMA_64x64x32_S32S8S8_SS_TNEEEENS4_6LayoutISC_NS5_IJNSA_ILi0EEESP_SP_EEEEENS5_IJNS4_10UnderscoreESS_SS_EEEEENS4_13SM90_TMA_LOADENS4_14ComposedLayoutINS4_7SwizzleILi2ELi4ELi3EEENS4_18smem_ptr_flag_bitsILi8EEENSO_INS5_IJNSA_ILi8EEESF_EEENS5_IJSF_SB_EEEEEEEvNS4_8identityESV_S15_vS16_EENS_8epilogue10collective6detail29Sm90TmaWarpSpecializedAdapterINS19_15DefaultEpilogueIaSH_SH_NS18_6thread17LinearCombinationIaLi1EiiLNS1D_9ScaleType4KindE0ELNS_15FloatRoundStyleE2EaEENS1_15EpilogueDefaultEEEEEvvEEEEvNT_6ParamsE)
        /*0014*/ 	.word	0x00000008


	//----- nvinfo : EIATTR_MIN_STACK_SIZE
	.align		4
.L_17:
        /*0018*/ 	.byte	0x04, 0x12
        /*001a*/ 	.short	(.L_19 - .L_18)
	.align		4
.L_18:
        /*001c*/ 	.word	index@(_ZN7cutlass13device_kernelINS_4gemm6kernel13GemmUniversalIN4cute5tupleIJiiiiEEENS1_10collective13CollectiveMmaINS1_34MainloopSm90TmaGmmaWarpSpecializedILi3ENS5_IJNS4_1CILi1EEESB_SB_EEENS1_32KernelTmaWarpSpecializedPingpongEEENS5_IJNSA_ILi64EEESF_SF_EEEaNS5_IJlSB_lEEEaSH_NS4_8TiledMMAINS4_8MMA_AtomIJNS4_4SM904GMMA26MMA_64x64x32_S32S8S8_SS_TNEEEENS4_6LayoutISC_NS5_IJNSA_ILi0EEESP_SP_EEEEENS5_IJNS4_10UnderscoreESS_SS_EEEEENS4_13SM90_TMA_LOADENS4_14ComposedLayoutINS4_7SwizzleILi2ELi4ELi3EEENS4_18smem_ptr_flag_bitsILi8EEENSO_INS5_IJNSA_ILi8EEESF_EEENS5_IJSF_SB_EEEEEEEvNS4_8identityESV_S15_vS16_EENS_8epilogue10collective6detail29Sm90TmaWarpSpecializedAdapterINS19_15DefaultEpilogueIaSH_SH_NS18_6thread17LinearCombinationIaLi1EiiLNS1D_9ScaleType4KindE0ELNS_15FloatRoundStyleE2EaEENS1_15EpilogueDefaultEEEEEvvEEEEvNT_6ParamsE)
        /*0020*/ 	.word	0x00000008
.L_19:


//--------------------- .nv.compat                --------------------------
	.section	.nv.compat,"",@"SHT_CUDA_COMPAT_INFO"
	.align	4
        /*0000*/ 	.byte	0x02, 0x09, 0x01, 0x00, 0x02, 0x02, 0x04, 0x00, 0x02, 0x05, 0x05, 0x00, 0x03, 0x07, 0x01, 0x01
        /*0010*/ 	.byte	0x02, 0x03, 0x01, 0x00, 0x02, 0x06, 0x01, 0x00, 0x04, 0x0b, 0x08, 0x00, 0x00, 0x00, 0x00, 0x00
        /*0020*/ 	.byte	0x00, 0x00, 0x00, 0x00


//--------------------- .nv.info._ZN7cutlass13device_kernelINS_4gemm6kernel13GemmUniversalIN4cute5tupleIJiiiiEEENS1_10collective13CollectiveMmaINS1_34MainloopSm90TmaGmmaWarpSpecializedILi3ENS5_IJNS4_1CILi1EEESB_SB_EEENS1_32KernelTmaWarpSpecializedPingpongEEENS5_IJNSA_ILi64EEESF_SF_EEEaNS5_IJlSB_lEEEaSH_NS4_8TiledMMAINS4_8MMA_AtomIJNS4_4SM904GMMA26MMA_64x64x32_S32S8S8_SS_TNEEEENS4_6LayoutISC_NS5_IJNSA_ILi0EEESP_SP_EEEEENS5_IJNS4_10UnderscoreESS_SS_EEEEENS4_13SM90_TMA_LOADENS4_14ComposedLayoutINS4_7SwizzleILi2ELi4ELi3EEENS4_18smem_ptr_flag_bitsILi8EEENSO_INS5_IJNSA_ILi8EEESF_EEENS5_IJSF_SB_EEEEEEEvNS4_8identityESV_S15_vS16_EENS_8epilogue10collective6detail29Sm90TmaWarpSpecializedAdapterINS19_15DefaultEpilogueIaSH_SH_NS18_6thread17LinearCombinationIaLi1EiiLNS1D_9ScaleType4KindE0ELNS_15FloatRoundStyleE2EaEENS1_15EpilogueDefaultEEEEEvvEEEEvNT_6ParamsE --------------------------
	.section	.nv.info._ZN7cutlass13device_kernelINS_4gemm6kernel13GemmUniversalIN4cute5tupleIJiiiiEEENS1_10collective13CollectiveMmaINS1_34MainloopSm90TmaGmmaWarpSpecializedILi3ENS5_IJNS4_1CILi1EEESB_SB_EEENS1_32KernelTmaWarpSpecializedPingpongEEENS5_IJNSA_ILi64EEESF_SF_EEEaNS5_IJlSB_lEEEaSH_NS4_8TiledMMAINS4_8MMA_AtomIJNS4_4SM904GMMA26MMA_64x64x32_S32S8S8_SS_TNEEEENS4_6LayoutISC_NS5_IJNSA_ILi0EEESP_SP_EEEEENS5_IJNS4_10UnderscoreESS_SS_EEEEENS4_13SM90_TMA_LOADENS4_14ComposedLayoutINS4_7SwizzleILi2ELi4ELi3EEENS4_18smem_ptr_flag_bitsILi8EEENSO_INS5_IJNSA_ILi8EEESF_EEENS5_IJSF_SB_EEEEEEEvNS4_8identityESV_S15_vS16_EENS_8epilogue10collective6detail29Sm90TmaWarpSpecializedAdapterINS19_15DefaultEpilogueIaSH_SH_NS18_6thread17LinearCombinationIaLi1EiiLNS1D_9ScaleType4KindE0ELNS_15FloatRoundStyleE2EaEENS1_15EpilogueDefaultEEEEEvvEEEEvNT_6ParamsE,"",@"SHT_CUDA_INFO"
	.sectionflags	@""
	.align	4


	//----- nvinfo : EIATTR_CUDA_API_VERSION
	.align		4
        /*0000*/ 	.byte	0x04, 0x37
        /*0002*/ 	.short	(.L_21 - .L_20)
.L_20:
        /*0004*/ 	.word	0x00000082


	//----- nvinfo : EIATTR_KPARAM_INFO
	.align		4
.L_21:
        /*0008*/ 	.byte	0x04, 0x17
        /*000a*/ 	.short	(.L_23 - .L_22)
.L_22:
        /*000c*/ 	.word	0x00000000
        /*0010*/ 	.short	0x0000
        /*0012*/ 	.short	0x0070
        /*0014*/ 	.byte	0x00, 0xf0, 0x01, 0x10


	//----- nvinfo : EIATTR_SPARSE_MMA_MASK
	.align		4
.L_23:
        /*0018*/ 	.byte	0x03, 0x50
        /*001a*/ 	.short	0x0000


	//----- nvinfo : EIATTR_MAXREG_COUNT
	.align		4
        /*001c*/ 	.byte	0x03, 0x1b
        /*001e*/ 	.short	0x00a8


	//----- nvinfo : EIATTR_NUM_BARRIERS
	.align		4
        /*0020*/ 	.byte	0x02, 0x4c
        /*0022*/ 	.byte	0x01
	.zero		1


	//----- nvinfo : EIATTR_EXTERNS
	.align		4
        /*0024*/ 	.byte	0x04, 0x0f
        /*0026*/ 	.short	(.L_25 - .L_24)


	//   ....[0]....
	.align		4
.L_24:
        /*0028*/ 	.word	index@(__assertfail)


	//----- nvinfo : EIATTR_ANNOTATIONS
	.align		4
.L_25:
        /*002c*/ 	.byte	0x04, 0x55
        /*002e*/ 	.short	(.L_27 - .L_26)


	//   ....[0]....
.L_26:
        /*0030*/ 	.word	0x00000001
        /*0034*/ 	.byte	0xb0, 0x0a, 0x00, 0x00, 0x01, 0x00, 0x00, 0x00, 0x90, 0x3a, 0x00, 0x00, 0x01, 0x00, 0x00, 0x00
        /*0044*/ 	.byte	0x80, 0x46, 0x00, 0x00


	//----- nvinfo : EIATTR_MERCURY_ISA_VERSION
	.align		4
.L_27:
        /*0048*/ 	.byte	0x03, 0x5f
        /*004a*/ 	.short	0x0101


	//----- nvinfo : EIATTR_INT_WARP_WIDE_INSTR_OFFSETS
	.align		4
        /*004c*/ 	.byte	0x04, 0x31
        /*004e*/ 	.short	(.L_29 - .L_28)


	//   ....[0]....
.L_28:
        /*0050*/ 	.word	0x000003c0


	//   ....[1]....
        /*0054*/ 	.word	0x000003e0


	//   ....[2]....
        /*0058*/ 	.word	0x00000460


	//   ....[3]....
        /*005c*/ 	.word	0x00000470


	//   ....[4]....
        /*0060*/ 	.word	0x00000480


	//   ....[5]....
        /*0064*/ 	.word	0x000004a0


	//   ....[6]....
        /*0068*/ 	.word	0x00000530


	//   ....[7]....
        /*006c*/ 	.word	0x00000550


	//----- nvinfo : EIATTR_COOP_GROUP_MASK_REGIDS
	.align		4
.L_29:
        /*0070*/ 	.byte	0x04, 0x29
        /*0072*/ 	.short	(.L_31 - .L_30)


	//   ....[0]....
.L_30:
        /*0074*/ 	.word	0xffffffff


	//   ....[1]....
        /*0078*/ 	.word	0xffffffff


	//   ....[2]....
        /*007c*/ 	.word	0xffffffff


	//   ....[3]....
        /*0080*/ 	.word	0xffffffff


	//   ....[4]....
        /*0084*/ 	.word	0xffffffff


	//   ....[5]....
        /*0088*/ 	.word	0xffffffff


	//----- nvinfo : EIATTR_COOP_GROUP_INSTR_OFFSETS
	.align		4
.L_31:
        /*008c*/ 	.byte	0x04, 0x28
        /*008e*/ 	.short	(.L_33 - .L_32)


	//   ....[0]....
.L_32:
        /*0090*/ 	.word	0x00000070


	//   ....[1]....
        /*0094*/ 	.word	0x00000080


	//   ....[2]....
        /*0098*/ 	.word	0x00000140


	//   ....[3]....
        /*009c*/ 	.word	0x000002b0


	//   ....[4]....
        /*00a0*/ 	.word	0x000002f0


	//   ....[5]....
        /*00a4*/ 	.word	0x00000340


	//----- nvinfo : EIATTR_REG_RECONFIG
	.align		4
.L_33:
        /*00a8*/ 	.byte	0x01, 0x54
	.zero		2


	//----- nvinfo : EIATTR_SYSCALL_OFFSETS
	.align		4
        /*00ac*/ 	.byte	0x04, 0x46
        /*00ae*/ 	.short	(.L_35 - .L_34)


	//   ....[0]....
.L_34:
        /*00b0*/ 	.word	0x000015d0


	//----- nvinfo : EIATTR_MBARRIER_INSTR_OFFSETS
	.align		4
.L_35:
        /*00b4*/ 	.byte	0x04, 0x39
        /*00b6*/ 	.short	(.L_37 - .L_36)


	//   ....[0]....
.L_36:
        /*00b8*/ 	.word	0x00000240
        /*00bc*/ 	.word	0x000000ff
        /*00c0*/ 	.word	0x00000000
        /*00c4*/ 	.short	0x0100
        /*00c6*/ 	.byte	0x08
	.zero		1


	//   ....[1]....
        /*00c8*/ 	.word	0x00000250
        /*00cc*/ 	.word	0x000000ff
        /*00d0*/ 	.word	0x00000018
        /*00d4*/ 	.short	0x0100
        /*00d6*/ 	.byte	0x08
	.zero		1


	//   ....[2]....
        /*00d8*/ 	.word	0x00000260
        /*00dc*/ 	.word	0x000000ff
        /*00e0*/ 	.word	0x00000008
        /*00e4*/ 	.short	0x0100
        /*00e6*/ 	.byte	0x08
	.zero		1


	//   ....[3]....
        /*00e8*/ 	.word	0x00000270
        /*00ec*/ 	.word	0x000000ff
        /*00f0*/ 	.word	0x00000020
        /*00f4*/ 	.short	0x0100
        /*00f6*/ 	.byte	0x08
	.zero		1


	//   ....[4]....
        /*00f8*/ 	.word	0x00000280
        /*00fc*/ 	.word	0x000000ff
        /*0100*/ 	.word	0x00000010
        /*0104*/ 	.short	0x0100
        /*0106*/ 	.byte	0x08
	.zero		1


	//   ....[5]....
        /*0108*/ 	.word	0x00000290
        /*010c*/ 	.word	0x000000ff
        /*0110*/ 	.word	0x00000028
        /*0114*/ 	.short	0x0100
        /*0116*/ 	.byte	0x08
	.zero		1


	//   ....[6]....
        /*0118*/ 	.word	0x00000590
        /*011c*/ 	.word	0x000000ff
        /*0120*/ 	.word	0x00000060
        /*0124*/ 	.short	0x0100
        /*0126*/ 	.byte	0x08
	.zero		1


	//   ....[7]....
        /*0128*/ 	.word	0x00000600
        /*012c*/ 	.word	0x000000ff
        /*0130*/ 	.word	0x00000068
        /*0134*/ 	.short	0x0100
        /*0136*/ 	.byte	0x08
	.zero		1


	//   ....[8]....
        /*0138*/ 	.word	0x00000620
        /*013c*/ 	.word	0x000000ff
        /*0140*/ 	.word	0x00000040
        /*0144*/ 	.short	0x0100
        /*0146*/ 	.byte	0x09
	.zero		1


	//   ....[9]....
        /*0148*/ 	.word	0x00000630
        /*014c*/ 	.word	0x000000ff
        /*0150*/ 	.word	0x00000048
        /*0154*/ 	.short	0x0100
        /*0156*/ 	.byte	0x09
	.zero		1


	//   ....[10]....
        /*0158*/ 	.word	0x00000640
        /*015c*/ 	.word	0x000000ff
        /*0160*/ 	.word	0x00000050
        /*0164*/ 	.short	0x0100
        /*0166*/ 	.byte	0x09
	.zero		1


	//   ....[11]....
        /*0168*/ 	.word	0x00000650
        /*016c*/ 	.word	0x000000ff
        /*0170*/ 	.word	0x00000058
        /*0174*/ 	.short	0x0100
        /*0176*/ 	.byte	0x09
	.zero		1


	//   ....[12]....
        /*0178*/ 	.word	0x000014b0
        /*017c*/ 	.word	0x0000003d
        /*0180*/ 	.word	0x00000000
        /*0184*/ 	.short	0x010a
        /*0186*/ 	.byte	0x2a
	.zero		1


	//   ....[13]....
        /*0188*/ 	.word	0x00001660
        /*018c*/ 	.word	0x00000003
        /*0190*/ 	.word	0x00000000
        /*0194*/ 	.short	0x010a
        /*0196*/ 	.byte	0x3f
	.zero		1


	//   ....[14]....
        /*0198*/ 	.word	0x000016a0
        /*019c*/ 	.word	0x00000003
        /*01a0*/ 	.word	0x00000000
        /*01a4*/ 	.short	0x010a
        /*01a6*/ 	.byte	0x3f
	.zero		1


	//   ....[15]....
        /*01a8*/ 	.word	0x000018a0
        /*01ac*/ 	.word	0x000000ff
        /*01b0*/ 	.word	0x00000000
        /*01b4*/ 	.short	0x010a
        /*01b6*/ 	.byte	0x04
	.zero		1


	//   ....[16]....
        /*01b8*/ 	.word	0x000018e0
        /*01bc*/ 	.word	0x000000ff
        /*01c0*/ 	.word	0x00000000
        /*01c4*/ 	.short	0x010a
        /*01c6*/ 	.byte	0x04
	.zero		1


	//   ....[17]....
        /*01c8*/ 	.word	0x00001a40
        /*01cc*/ 	.word	0x000000ff
        /*01d0*/ 	.word	0x00000000
        /*01d4*/ 	.short	0x0101
        /*01d6*/ 	.byte	0x04
	.zero		1


	//   ....[18]....
        /*01d8*/ 	.word	0x00001b30
        /*01dc*/ 	.word	0x0000003e
        /*01e0*/ 	.word	0x00000000
        /*01e4*/ 	.short	0x0101
        /*01e6*/ 	.byte	0x2f
	.zero		1


	//   ....[19]....
        /*01e8*/ 	.word	0x00001c00
        /*01ec*/ 	.word	0x000000ff
        /*01f0*/ 	.word	0x00000000
        /*01f4*/ 	.short	0x0101
        /*01f6*/ 	.byte	0x06
	.zero		1


	//   ....[20]....
        /*01f8*/ 	.word	0x00001cb0
        /*01fc*/ 	.word	0x0000003d
        /*0200*/ 	.word	0x00000010
        /*0204*/ 	.short	0x010a
        /*0206*/ 	.byte	0x2a
	.zero		1


	//   ....[21]....
        /*0208*/ 	.word	0x00003ab0
        /*020c*/ 	.word	0x00000040
        /*0210*/ 	.word	0x00000000
        /*0214*/ 	.short	0x0101
        /*0216*/ 	.byte	0x2f
	.zero		1


	//   ....[22]....
        /*0218*/ 	.word	0x00004410
        /*021c*/ 	.word	0x0000000a
        /*0220*/ 	.word	0x00000018
        /*0224*/ 	.short	0x010a
        /*0226*/ 	.byte	0x3f
	.zero		1


	//   ....[23]....
        /*0228*/ 	.word	0x00004790
        /*022c*/ 	.word	0x00000005
        /*0230*/ 	.word	0x00000068
        /*0234*/ 	.short	0x0101
        /*0236*/ 	.byte	0x3f
	.zero		1


	//   ....[24]....
        /*0238*/ 	.word	0x00004f10
        /*023c*/ 	.word	0x00000009
        /*0240*/ 	.word	0x00000000
        /*0244*/ 	.short	0x010a
        /*0246*/ 	.byte	0x3f
	.zero		1


	//   ....[25]....
        /*0248*/ 	.word	0x00004f90
        /*024c*/ 	.word	0x00000006
        /*0250*/ 	.word	0x00000000
        /*0254*/ 	.short	0x010a
        /*0256*/ 	.byte	0x3f
	.zero		1


	//   ....[26]....
        /*0258*/ 	.word	0x00005020
        /*025c*/ 	.word	0x00000003
        /*0260*/ 	.word	0x00000000
        /*0264*/ 	.short	0x010a
        /*0266*/ 	.byte	0x3f
	.zero		1


	//   ....[27]....
        /*0268*/ 	.word	0x00005080
        /*026c*/ 	.word	0x0000003f
        /*0270*/ 	.word	0x00000000
        /*0274*/ 	.short	0x010a
        /*0276*/ 	.byte	0x3f
	.zero		1


	//   ....[28]....
        /*0278*/ 	.word	0x000050d0
        /*027c*/ 	.word	0x00000003
        /*0280*/ 	.word	0x00000000
        /*0284*/ 	.short	0x010a
        /*0286*/ 	.byte	0x3f
	.zero		1


	//   ....[29]....
        /*0288*/ 	.word	0x00005130
        /*028c*/ 	.word	0x00000004
        /*0290*/ 	.word	0x00000000
        /*0294*/ 	.short	0x010a
        /*0296*/ 	.byte	0x3f
	.zero		1


	//   ....[30]....
        /*0298*/ 	.word	0x00005180
        /*029c*/ 	.word	0x0000003f
        /*02a0*/ 	.word	0x00000010
        /*02a4*/ 	.short	0x010a
        /*02a6*/ 	.byte	0x3f
	.zero		1


	//   ....[31]....
        /*02a8*/ 	.word	0x00005250
        /*02ac*/ 	.word	0x0000000a
        /*02b0*/ 	.word	0x00000018
        /*02b4*/ 	.short	0x010a
        /*02b6*/ 	.byte	0x3f
	.zero		1


	//   ....[32]....
        /*02b8*/ 	.word	0x00005320
        /*02bc*/ 	.word	0x00000009
        /*02c0*/ 	.word	0x00000000
        /*02c4*/ 	.short	0x010a
        /*02c6*/ 	.byte	0x3f
	.zero		1


	//   ....[33]....
        /*02c8*/ 	.word	0x00005370
        /*02cc*/ 	.word	0x00000006
        /*02d0*/ 	.word	0x00000000
        /*02d4*/ 	.short	0x010a
        /*02d6*/ 	.byte	0x3f
	.zero		1


	//----- nvinfo : EIATTR_NUM_MBARRIERS
	.align		4
.L_37:
        /*02d8*/ 	.byte	0x03, 0x38
        /*02da*/ 	.short	0x000c


	//----- nvinfo : EIATTR_EXIT_INSTR_OFFSETS
	.align		4
        /*02dc*/ 	.byte	0x04, 0x1c
        /*02de*/ 	.short	(.L_39 - .L_38)


	//   ....[0]....
.L_38:
        /*02e0*/ 	.word	0x00001160


	//   ....[1]....
        /*02e4*/ 	.word	0x000011c0


	//   ....[2]....
        /*02e8*/ 	.word	0x00004140


	//   ....[3]....
        /*02ec*/ 	.word	0x00004170


	//   ....[4]....
        /*02f0*/ 	.word	0x00005070


	//----- nvinfo : EIATTR_MAX_THREADS
	.align		4
.L_39:
        /*02f4*/ 	.byte	0x04, 0x05
        /*02f6*/ 	.short	(.L_41 - .L_40)
.L_40:
        /*02f8*/ 	.word	0x00000180
        /*02fc*/ 	.word	0x00000001
        /*0300*/ 	.word	0x00000001


	//----- nvinfo : EIATTR_CRS_STACK_SIZE
	.align		4
.L_41:
        /*0304*/ 	.byte	0x04, 0x1e
        /*0306*/ 	.short	(.L_43 - .L_42)
.L_42:
        /*0308*/ 	.word	0x00000000


	//----- nvinfo : EIATTR_CBANK_PARAM_SIZE
	.align		4
.L_43:
        /*030c*/ 	.byte	0x03, 0x19
        /*030e*/ 	.short	0x0470


	//----- nvinfo : EIATTR_PARAM_CBANK
	.align		4
        /*0310*/ 	.byte	0x04, 0x0a
        /*0312*/ 	.short	(.L_45 - .L_44)
	.align		4
.L_44:
        /*0314*/ 	.word	index@(.nv.constant0._ZN7cutlass13device_kernelINS_4gemm6kernel13GemmUniversalIN4cute5tupleIJiiiiEEENS1_10collective13CollectiveMmaINS1_34MainloopSm90TmaGmmaWarpSpecializedILi3ENS5_IJNS4_1CILi1EEESB_SB_EEENS1_32KernelTmaWarpSpecializedPingpongEEENS5_IJNSA_ILi64EEESF_SF_EEEaNS5_IJlSB_lEEEaSH_NS4_8TiledMMAINS4_8MMA_AtomIJNS4_4SM904GMMA26MMA_64x64x32_S32S8S8_SS_TNEEEENS4_6LayoutISC_NS5_IJNSA_ILi0EEESP_SP_EEEEENS5_IJNS4_10UnderscoreESS_SS_EEEEENS4_13SM90_TMA_LOADENS4_14ComposedLayoutINS4_7SwizzleILi2ELi4ELi3EEENS4_18smem_ptr_flag_bitsILi8EEENSO_INS5_IJNSA_ILi8EEESF_EEENS5_IJSF_SB_EEEEEEEvNS4_8identityESV_S15_vS16_EENS_8epilogue10collective6detail29Sm90TmaWarpSpecializedAdapterINS19_15DefaultEpilogueIaSH_SH_NS18_6thread17LinearCombinationIaLi1EiiLNS1D_9ScaleType4KindE0ELNS_15FloatRoundStyleE2EaEENS1_15EpilogueDefaultEEEEEvvEEEEvNT_6ParamsE)
        /*0318*/ 	.short	0x0210
        /*031a*/ 	.short	0x0470


	//----- nvinfo : EIATTR_SW_WAR
	.align		4
.L_45:
        /*031c*/ 	.byte	0x04, 0x36
        /*031e*/ 	.short	(.L_47 - .L_46)
.L_46:
        /*0320*/ 	.word	0x00000008
.L_47:


//--------------------- .nv.callgraph             --------------------------
	.section	.nv.callgraph,"",@"SHT_CUDA_CALLGRAPH"
	.align	4
	.sectionentsize	8
	.align		4
        /*0000*/ 	.word	0x00000000
	.align		4
        /*0004*/ 	.word	0xffffffff
	.align		4
        /*0008*/ 	.word	index@(_ZN7cutlass13device_kernelINS_4gemm6kernel13GemmUniversalIN4cute5tupleIJiiiiEEENS1_10collective13CollectiveMmaINS1_34MainloopSm90TmaGmmaWarpSpecializedILi3ENS5_IJNS4_1CILi1EEESB_SB_EEENS1_32KernelTmaWarpSpecializedPingpongEEENS5_IJNSA_ILi64EEESF_SF_EEEaNS5_IJlSB_lEEEaSH_NS4_8TiledMMAINS4_8MMA_AtomIJNS4_4SM904GMMA26MMA_64x64x32_S32S8S8_SS_TNEEEENS4_6LayoutISC_NS5_IJNSA_ILi0EEESP_SP_EEEEENS5_IJNS4_10UnderscoreESS_SS_EEEEENS4_13SM90_TMA_LOADENS4_14ComposedLayoutINS4_7SwizzleILi2ELi4ELi3EEENS4_18smem_ptr_flag_bitsILi8EEENSO_INS5_IJNSA_ILi8EEESF_EEENS5_IJSF_SB_EEEEEEEvNS4_8identityESV_S15_vS16_EENS_8epilogue10collective6detail29Sm90TmaWarpSpecializedAdapterINS19_15DefaultEpilogueIaSH_SH_NS18_6thread17LinearCombinationIaLi1EiiLNS1D_9ScaleType4KindE0ELNS_15FloatRoundStyleE2EaEENS1_15EpilogueDefaultEEEEEvvEEEEvNT_6ParamsE)
	.align		4
        /*000c*/ 	.word	index@(__assertfail)
	.align		4
        /*0010*/ 	.word	0x00000000
	.align		4
        /*0014*/ 	.word	0xfffffffe
	.align		4
        /*0018*/ 	.word	0x00000000
	.align		4
        /*001c*/ 	.word	0xfffffffd
	.align		4
        /*0020*/ 	.word	0x00000000
	.align		4
        /*0024*/ 	.word	0xfffffffc


//--------------------- .nv.constant4             --------------------------
	.section	.nv.constant4,"a",@progbits
	.align	8
	.align		8
.nv.constant4:
        /*0000*/ 	.dword	__assertfail
	.align		8
        /*0008*/ 	.dword	__unnamed_1
	.align		8
        /*0010*/ 	.dword	_ZN40_INTERNAL_e62ff85e_4_k_cu_468c8a5e_310214cuda3std3__45__cpo5beginE
	.align		8
        /*0018*/ 	.dword	_ZN40_INTERNAL_e62ff85e_4_k_cu_468c8a5e_310214cuda3std3__45__cpo3endE
	.align		8
        /*0020*/ 	.dword	_ZN40_INTERNAL_e62ff85e_4_k_cu_468c8a5e_310214cuda3std3__45__cpo6cbeginE
	.align		8
        /*0028*/ 	.dword	_ZN40_INTERNAL_e62ff85e_4_k_cu_468c8a5e_310214cuda3std3__45__cpo4cendE
	.align		8
        /*0030*/ 	.dword	_ZN40_INTERNAL_e62ff85e_4_k_cu_468c8a5e_310214cuda3std3__442_GLOBAL__N__e62ff85e_4_k_cu_468c8a5e_310216ignoreE
	.align		8
        /*0038*/ 	.dword	_ZN40_INTERNAL_e62ff85e_4_k_cu_468c8a5e_310214cuda3std3__419piecewise_constructE
	.align		8
        /*0040*/ 	.dword	_ZN40_INTERNAL_e62ff85e_4_k_cu_468c8a5e_310214cuda3std3__48in_placeE
	.align		8
        /*0048*/ 	.dword	_ZN40_INTERNAL_e62ff85e_4_k_cu_468c8a5e_310214cuda3std6ranges3__45__cpo4swapE
	.align		8
        /*0050*/ 	.dword	_ZN40_INTERNAL_e62ff85e_4_k_cu_468c8a5e_310214cuda3std6ranges3__45__cpo9iter_moveE
	.align		8
        /*0058*/ 	.dword	_ZN40_INTERNAL_e62ff85e_4_k_cu_468c8a5e_310214cute7productE
	.align		8
        /*0060*/ 	.dword	_ZN40_INTERNAL_e62ff85e_4_k_cu_468c8a5e_310214cute1_E
	.align		8
        /*0068*/ 	.dword	$str$22
	.align		8
        /*0070*/ 	.dword	$str$23


//--------------------- .text._ZN7cutlass13device_kernelINS_4gemm6kernel13GemmUniversalIN4cute5tupleIJiiiiEEENS1_10collective13CollectiveMmaINS1_34MainloopSm90TmaGmmaWarpSpecializedILi3ENS5_IJNS4_1CILi1EEESB_SB_EEENS1_32KernelTmaWarpSpecializedPingpongEEENS5_IJNSA_ILi64EEESF_SF_EEEaNS5_IJlSB_lEEEaSH_NS4_8TiledMMAINS4_8MMA_AtomIJNS4_4SM904GMMA26MMA_64x64x32_S32S8S8_SS_TNEEEENS4_6LayoutISC_NS5_IJNSA_ILi0EEESP_SP_EEEEENS5_IJNS4_10UnderscoreESS_SS_EEEEENS4_13SM90_TMA_LOADENS4_14ComposedLayoutINS4_7SwizzleILi2ELi4ELi3EEENS4_18smem_ptr_flag_bitsILi8EEENSO_INS5_IJNSA_ILi8EEESF_EEENS5_IJSF_SB_EEEEEEEvNS4_8identityESV_S15_vS16_EENS_8epilogue10collective6detail29Sm90TmaWarpSpecializedAdapterINS19_15DefaultEpilogueIaSH_SH_NS18_6thread17LinearCombinationIaLi1EiiLNS1D_9ScaleType4KindE0ELNS_15FloatRoundStyleE2EaEENS1_15EpilogueDefaultEEEEEvvEEEEvNT_6ParamsE --------------------------
	.section	.text._ZN7cutlass13device_kernelINS_4gemm6kernel13GemmUniversalIN4cute5tupleIJiiiiEEENS1_10collective13CollectiveMmaINS1_34MainloopSm90TmaGmmaWarpSpecializedILi3ENS5_IJNS4_1CILi1EEESB_SB_EEENS1_32KernelTmaWarpSpecializedPingpongEEENS5_IJNSA_ILi64EEESF_SF_EEEaNS5_IJlSB_lEEEaSH_NS4_8TiledMMAINS4_8MMA_AtomIJNS4_4SM904GMMA26MMA_64x64x32_S32S8S8_SS_TNEEEENS4_6LayoutISC_NS5_IJNSA_ILi0EEESP_SP_EEEEENS5_IJNS4_10UnderscoreESS_SS_EEEEENS4_13SM90_TMA_LOADENS4_14ComposedLayoutINS4_7SwizzleILi2ELi4ELi3EEENS4_18smem_ptr_flag_bitsILi8EEENSO_INS5_IJNSA_ILi8EEESF_EEENS5_IJSF_SB_EEEEEEEvNS4_8identityESV_S15_vS16_EENS_8epilogue10collective6detail29Sm90TmaWarpSpecializedAdapterINS19_15DefaultEpilogueIaSH_SH_NS18_6thread17LinearCombinationIaLi1EiiLNS1D_9ScaleType4KindE0ELNS_15FloatRoundStyleE2EaEENS1_15EpilogueDefaultEEEEEvvEEEEvNT_6ParamsE,"ax",@progbits
	.align	128
.text._ZN7cutlass13device_kernelINS_4gemm6kernel13GemmUniversalIN4cute5tupleIJiiiiEEENS1_10collective13CollectiveMmaINS1_34MainloopSm90TmaGmmaWarpSpecializedILi3ENS5_IJNS4_1CILi1EEESB_SB_EEENS1_32KernelTmaWarpSpecializedPingpongEEENS5_IJNSA_ILi64EEESF_SF_EEEaNS5_IJlSB_lEEEaSH_NS4_8TiledMMAINS4_8MMA_AtomIJNS4_4SM904GMMA26MMA_64x64x32_S32S8S8_SS_TNEEEENS4_6LayoutISC_NS5_IJNSA_ILi0EEESP_SP_EEEEENS5_IJNS4_10UnderscoreESS_SS_EEEEENS4_13SM90_TMA_LOADENS4_14ComposedLayoutINS4_7SwizzleILi2ELi4ELi3EEENS4_18smem_ptr_flag_bitsILi8EEENSO_INS5_IJNSA_ILi8EEESF_EEENS5_IJSF_SB_EEEEEEEvNS4_8identityESV_S15_vS16_EENS_8epilogue10collective6detail29Sm90TmaWarpSpecializedAdapterINS19_15DefaultEpilogueIaSH_SH_NS18_6thread17LinearCombinationIaLi1EiiLNS1D_9ScaleType4KindE0ELNS_15FloatRoundStyleE2EaEENS1_15EpilogueDefaultEEEEEvvEEEEvNT_6ParamsE:
        .type           _ZN7cutlass13device_kernelINS_4gemm6kernel13GemmUniversalIN4cute5tupleIJiiiiEEENS1_10collective13CollectiveMmaINS1_34MainloopSm90TmaGmmaWarpSpecializedILi3ENS5_IJNS4_1CILi1EEESB_SB_EEENS1_32KernelTmaWarpSpecializedPingpongEEENS5_IJNSA_ILi64EEESF_SF_EEEaNS5_IJlSB_lEEEaSH_NS4_8TiledMMAINS4_8MMA_AtomIJNS4_4SM904GMMA26MMA_64x64x32_S32S8S8_SS_TNEEEENS4_6LayoutISC_NS5_IJNSA_ILi0EEESP_SP_EEEEENS5_IJNS4_10UnderscoreESS_SS_EEEEENS4_13SM90_TMA_LOADENS4_14ComposedLayoutINS4_7SwizzleILi2ELi4ELi3EEENS4_18smem_ptr_flag_bitsILi8EEENSO_INS5_IJNSA_ILi8EEESF_EEENS5_IJSF_SB_EEEEEEEvNS4_8identityESV_S15_vS16_EENS_8epilogue10collective6detail29Sm90TmaWarpSpecializedAdapterINS19_15DefaultEpilogueIaSH_SH_NS18_6thread17LinearCombinationIaLi1EiiLNS1D_9ScaleType4KindE0ELNS_15FloatRoundStyleE2EaEENS1_15EpilogueDefaultEEEEEvvEEEEvNT_6ParamsE,@function
        .size           _ZN7cutlass13device_kernelINS_4gemm6kernel13GemmUniversalIN4cute5tupleIJiiiiEEENS1_10collective13CollectiveMmaINS1_34MainloopSm90TmaGmmaWarpSpecializedILi3ENS5_IJNS4_1CILi1EEESB_SB_EEENS1_32KernelTmaWarpSpecializedPingpongEEENS5_IJNSA_ILi64EEESF_SF_EEEaNS5_IJlSB_lEEEaSH_NS4_8TiledMMAINS4_8MMA_AtomIJNS4_4SM904GMMA26MMA_64x64x32_S32S8S8_SS_TNEEEENS4_6LayoutISC_NS5_IJNSA_ILi0EEESP_SP_EEEEENS5_IJNS4_10UnderscoreESS_SS_EEEEENS4_13SM90_TMA_LOADENS4_14ComposedLayoutINS4_7SwizzleILi2ELi4ELi3EEENS4_18smem_ptr_flag_bitsILi8EEENSO_INS5_IJNSA_ILi8EEESF_EEENS5_IJSF_SB_EEEEEEEvNS4_8identityESV_S15_vS16_EENS_8epilogue10collective6detail29Sm90TmaWarpSpecializedAdapterINS19_15DefaultEpilogueIaSH_SH_NS18_6thread17LinearCombinationIaLi1EiiLNS1D_9ScaleType4KindE0ELNS_15FloatRoundStyleE2EaEENS1_15EpilogueDefaultEEEEEvvEEEEvNT_6ParamsE,(.L_x_135 - _ZN7cutlass13device_kernelINS_4gemm6kernel13GemmUniversalIN4cute5tupleIJiiiiEEENS1_10collective13CollectiveMmaINS1_34MainloopSm90TmaGmmaWarpSpecializedILi3ENS5_IJNS4_1CILi1EEESB_SB_EEENS1_32KernelTmaWarpSpecializedPingpongEEENS5_IJNSA_ILi64EEESF_SF_EEEaNS5_IJlSB_lEEEaSH_NS4_8TiledMMAINS4_8MMA_AtomIJNS4_4SM904GMMA26MMA_64x64x32_S32S8S8_SS_TNEEEENS4_6LayoutISC_NS5_IJNSA_ILi0EEESP_SP_EEEEENS5_IJNS4_10UnderscoreESS_SS_EEEEENS4_13SM90_TMA_LOADENS4_14ComposedLayoutINS4_7SwizzleILi2ELi4ELi3EEENS4_18smem_ptr_flag_bitsILi8EEENSO_INS5_IJNSA_ILi8EEESF_EEENS5_IJSF_SB_EEEEEEEvNS4_8identityESV_S15_vS16_EENS_8epilogue10collective6detail29Sm90TmaWarpSpecializedAdapterINS19_15DefaultEpilogueIaSH_SH_NS18_6thread17LinearCombinationIaLi1EiiLNS1D_9ScaleType4KindE0ELNS_15FloatRoundStyleE2EaEENS1_15EpilogueDefaultEEEEEvvEEEEvNT_6ParamsE)
        .other          _ZN7cutlass13device_kernelINS_4gemm6kernel13GemmUniversalIN4cute5tupleIJiiiiEEENS1_10collective13CollectiveMmaINS1_34MainloopSm90TmaGmmaWarpSpecializedILi3ENS5_IJNS4_1CILi1EEESB_SB_EEENS1_32KernelTmaWarpSpecializedPingpongEEENS5_IJNSA_ILi64EEESF_SF_EEEaNS5_IJlSB_lEEEaSH_NS4_8TiledMMAINS4_8MMA_AtomIJNS4_4SM904GMMA26MMA_64x64x32_S32S8S8_SS_TNEEEENS4_6LayoutISC_NS5_IJNSA_ILi0EEESP_SP_EEEEENS5_IJNS4_10UnderscoreESS_SS_EEEEENS4_13SM90_TMA_LOADENS4_14ComposedLayoutINS4_7SwizzleILi2ELi4ELi3EEENS4_18smem_ptr_flag_bitsILi8EEENSO_INS5_IJNSA_ILi8EEESF_EEENS5_IJSF_SB_EEEEEEEvNS4_8identityESV_S15_vS16_EENS_8epilogue10collective6detail29Sm90TmaWarpSpecializedAdapterINS19_15DefaultEpilogueIaSH_SH_NS18_6thread17LinearCombinationIaLi1EiiLNS1D_9ScaleType4KindE0ELNS_15FloatRoundStyleE2EaEENS1_15EpilogueDefaultEEEEEvvEEEEvNT_6ParamsE,@"STO_CUDA_ENTRY STV_DEFAULT"
_ZN7cutlass13device_kernelINS_4gemm6kernel13GemmUniversalIN4cute5tupleIJiiiiEEENS1_10collective13CollectiveMmaINS1_34MainloopSm90TmaGmmaWarpSpecializedILi3ENS5_IJNS4_1CILi1EEESB_SB_EEENS1_32KernelTmaWarpSpecializedPingpongEEENS5_IJNSA_ILi64EEESF_SF_EEEaNS5_IJlSB_lEEEaSH_NS4_8TiledMMAINS4_8MMA_AtomIJNS4_4SM904GMMA26MMA_64x64x32_S32S8S8_SS_TNEEEENS4_6LayoutISC_NS5_IJNSA_ILi0EEESP_SP_EEEEENS5_IJNS4_10UnderscoreESS_SS_EEEEENS4_13SM90_TMA_LOADENS4_14ComposedLayoutINS4_7SwizzleILi2ELi4ELi3EEENS4_18smem_ptr_flag_bitsILi8EEENSO_INS5_IJNSA_ILi8EEESF_EEENS5_IJSF_SB_EEEEEEEvNS4_8identityESV_S15_vS16_EENS_8epilogue10collective6detail29Sm90TmaWarpSpecializedAdapterINS19_15DefaultEpilogueIaSH_SH_NS18_6thread17LinearCombinationIaLi1EiiLNS1D_9ScaleType4KindE0ELNS_15FloatRoundStyleE2EaEENS1_15EpilogueDefaultEEEEEvvEEEEvNT_6ParamsE:
[----:B------:R-:W0:Y:S02]  /*0000*/  LDC R1, c[0x0][0x28] ;  /* 0x00000a00ff017b82 */ /* 0x000e240000000800 */
[----:B0-----:R-:W-:Y:S01]  /*0010*/  VIADD R1, R1, 0xfffffff8 ;  /* 0xfffffff801017836 */ /* 0x001fe20000000000 */
[----:B------:R-:W0:Y:S01]  /*0020*/  S2R R4, SR_TID.X ;  /* 0x0000000000047919 */ /* 0x000e220000002100 */
[----:B------:R-:W-:Y:S01]  /*0030*/  ELECT P0, URZ, PT ;  /* 0x00000000003f782f */ /* 0x000fe20003800000 */
[----:B------:R-:W-:Y:S01]  /*0040*/  BSSY B0, `(.L_x_0) ;  /* 0x000000f000007945 */ /* 0x000fe20003800000 */
[--C-:B0-----:R-:W-:Y:S02]  /*0050*/  SHF.R.U32.HI R0, RZ, 0x5, R4.reuse ;  /* 0x00000005ff007819 */ /* 0x101fe40000011604 */
[----:B------:R-:W-:-:S03]  /*0060*/  SHF.R.U32.HI R5, RZ, 0x7, R4 ;  /* 0x00000007ff057819 */ /* 0x000fc60000011604 */
[----:B------:R-:W0:Y:S04]  /*0070*/  SHFL.IDX PT, R2, R0, RZ, 0x1f ;  /* 0x00001fff00027589 */ /* 0x000e2800000e0000 */
[----:B------:R1:W2:Y:S01]  /*0080*/  SHFL.IDX PT, R8, R5, RZ, 0x1f ;  /* 0x00001fff05087589 */ /* 0x0002a200000e0000 */
[----:B0-----:R-:W-:-:S13]  /*0090*/  ISETP.NE.OR P0, PT, R2, RZ, !P0 ;  /* 0x000000ff0200720c */ /* 0x001fda0004705670 */
[----:B-12---:R-:W-:Y:S05]  /*00a0*/  @P0 BRA `(.L_x_1) ;  /* 0x0000000000200947 */ /* 0x006fea0003800000 */
[----:B------:R-:W-:Y:S02]  /*00b0*/  ULDC.64 UR4, c[0x0][0x198] ;  /* 0x0000660000047ab9 */ /* 0x000fe40000000a00 */
[----:B------:R-:W-:Y:S02]  /*00c0*/  UIADD3 UR6, UP0, UR4, 0xf0, URZ ;  /* 0x000000f004067890 */ /* 0x000fe4000ff1e03f */
[----:B------:R-:W-:Y:S02]  /*00d0*/  UIADD3 UR4, UP1, UR4, 0x1f0, URZ ;  /* 0x000001f004047890 */ /* 0x000fe4000ff3e03f */
[----:B------:R-:W-:Y:S02]  /*00e0*/  UIADD3.X UR7, URZ, UR5, URZ, UP0, !UPT ;  /* 0x000000053f077290 */ /* 0x000fe400087fe43f */
[----:B------:R-:W-:-:S07]  /*00f0*/  UIADD3.X UR5, URZ, UR5, URZ, UP1, !UPT ;  /* 0x000000053f057290 */ /* 0x000fce0008ffe43f */
[----:B------:R0:W-:Y:S02]  /*0100*/  UTMACCTL.PF [UR6] ;  /* 0x00000000060079b9 */ /* 0x0001e40008040000 */
[----:B------:R0:W-:Y:S02]  /*0110*/  UTMACCTL.PF [UR4] ;  /* 0x00000000040079b9 */ /* 0x0001e40008040000 */
[----:B0-----:R-:W-:Y:S01]  /*0120*/  NOP ;  /* 0x0000000000007918 */ /* 0x001fe20000000000 */
.L_x_1:
[----:B------:R-:W-:Y:S05]  /*0130*/  BSYNC B0 ;  /* 0x0000000000007941 */ /* 0x000fea0003800000 */
.L_x_0:
[----:B------:R-:W0:Y:S02]  /*0140*/  SHFL.IDX PT, R3, R0, RZ, 0x1f ;  /* 0x00001fff00037589 */ /* 0x000e2400000e0000 */
[----:B0-----:R-:W-:-:S13]  /*0150*/  ISETP.NE.AND P0, PT, R3, RZ, PT ;  /* 0x000000ff0300720c */ /* 0x001fda0003f05270 */
[----:B------:R-:W-:Y:S05]  /*0160*/  @P0 BRA `(.L_x_2) ;  /* 0x0000000000500947 */ /* 0x000fea0003800000 */
[----:B------:R-:W0:Y:S01]  /*0170*/  S2UR UR8, SR_CgaCtaId ;  /* 0x00000000000879c3 */ /* 0x000e220000008800 */
[----:B------:R-:W-:Y:S01]  /*0180*/  UMOV UR4, 0x400 ;  /* 0x0000040000047882 */ /* 0x000fe20000000000 */
[----:B------:R-:W-:Y:S01]  /*0190*/  UMOV UR5, 0x1 ;  /* 0x0000000100057882 */ /* 0x000fe20000000000 */
[----:B------:R-:W-:Y:S01]  /*01a0*/  UMOV UR6, 0x80 ;  /* 0x0000008000067882 */ /* 0x000fe20000000000 */
[----:B------:R-:W-:Y:S01]  /*01b0*/  ELECT P0, URZ, PT ;  /* 0x00000000003f782f */ /* 0x000fe20003800000 */
[----:B------:R-:W-:-:S04]  /*01c0*/  UIADD3 UR6, -UR6, 0x100000, URZ ;  /* 0x0010000006067890 */ /* 0x000fc8000fffe13f */
[----:B------:R-:W-:Y:S02]  /*01d0*/  USHF.L.U32 UR7, UR6, 0xb, URZ ;  /* 0x0000000b06077899 */ /* 0x000fe4000800063f */
[----:B------:R-:W-:Y:S02]  /*01e0*/  USHF.L.U32 UR6, UR6, 0x1, URZ ;  /* 0x0000000106067899 */ /* 0x000fe4000800063f */
[----:B0-----:R-:W-:Y:S02]  /*01f0*/  ULEA UR8, UR8, UR4, 0x18 ;  /* 0x0000000408087291 */ /* 0x001fe4000f8ec03f */
[----:B------:R-:W-:-:S04]  /*0200*/  UIADD3 UR4, -UR5, 0x100000, URZ ;  /* 0x0010000005047890 */ /* 0x000fc8000fffe13f */
[----:B------:R-:W-:Y:S02]  /*0210*/  USHF.L.U32 UR5, UR4, 0xb, URZ ;  /* 0x0000000b04057899 */ /* 0x000fe4000800063f */
[----:B------:R-:W-:Y:S01]  /*0220*/  USHF.L.U32 UR4, UR4, 0x1, URZ ;  /* 0x0000000104047899 */ /* 0x000fe2000800063f */
[----:B------:R-:W0:Y:S11]  /*0230*/  FENCE.VIEW.ASYNC.S ;  /* 0x00000000000073c6 */ /* 0x000e360000000000 */
[----:B0-----:R0:W1:Y:S01]  /*0240*/  SYNCS.EXCH.64 URZ, [UR8], UR4 ;  /* 0x00000004083f75b2 */ /* 0x0010620008000100 */
[----:B------:R0:W2:Y:S01]  /*0250*/  SYNCS.EXCH.64 URZ, [UR8+0x18], UR6 ;  /* 0x00001806083f75b2 */ /* 0x0000a20008000100 */
[----:B------:R0:W3:Y:S01]  /*0260*/  SYNCS.EXCH.64 URZ, [UR8+0x8], UR4 ;  /* 0x00000804083f75b2 */ /* 0x0000e20008000100 */
[----:B------:R0:W4:Y:S01]  /*0270*/  SYNCS.EXCH.64 URZ, [UR8+0x20], UR6 ;  /* 0x00002006083f75b2 */ /* 0x0001220008000100 */
[----:B------:R0:W0:Y:S01]  /*0280*/  SYNCS.EXCH.64 URZ, [UR8+0x10], UR4 ;  /* 0x00001004083f75b2 */ /* 0x0000220008000100 */
[----:B------:R0:W0:Y:S01]  /*0290*/  SYNCS.EXCH.64 URZ, [UR8+0x28], UR6 ;  /* 0x00002806083f75b2 */ /* 0x0000220008000100 */
[----:B------:R-:W-:Y:S01]  /*02a0*/  NOP ;  /* 0x0000000000007918 */ /* 0x000fe20000000000 */
.L_x_2:
[----:B------:R-:W5:Y:S01]  /*02b0*/  SHFL.IDX PT, R6, R0, RZ, 0x1f ;  /* 0x00001fff00067589 */ /* 0x000f6200000e0000 */
[----:B------:R-:W-:Y:S01]  /*02c0*/  ELECT P0, URZ, PT ;  /* 0x00000000003f782f */ /* 0x000fe20003800000 */
[----:B------:R-:W-:Y:S01]  /*02d0*/  NOP ;  /* 0x0000000000007918 */ /* 0x000fe20000000000 */
[----:B------:R-:W-:Y:S01]  /*02e0*/  ELECT P1, URZ, PT ;  /* 0x00000000003f782f */ /* 0x000fe20003820000 */
[----:B------:R-:W1:Y:S01]  /*02f0*/  SHFL.IDX PT, R3, R0, RZ, 0x1f ;  /* 0x00001fff00037589 */ /* 0x000e6200000e0000 */
[----:B0-----:R-:W-:Y:S01]  /*0300*/  UMOV UR4, 0x20 ;  /* 0x0000002000047882 */ /* 0x001fe20000000000 */
[----:B------:R-:W-:Y:S01]  /*0310*/  UMOV UR11, 0x80 ;  /* 0x00000080000b7882 */ /* 0x000fe20000000000 */
[----:B------:R-:W-:Y:S01]  /*0320*/  NOP ;  /* 0x0000000000007918 */ /* 0x000fe20000000000 */
[C---:B------:R-:W-:Y:S01]  /*0330*/  VIADD R33, R8.reuse, 0xffffffff ;  /* 0xffffffff08217836 */ /* 0x040fe20000000000 */
[----:B------:R-:W0:Y:S01]  /*0340*/  SHFL.IDX PT, R5, R5, RZ, 0x1f ;  /* 0x00001fff05057589 */ /* 0x000e2200000e0000 */
[----:B------:R-:W-:Y:S01]  /*0350*/  ULDC.64 UR36, c[0x0][0x208] ;  /* 0x0000820000247ab9 */ /* 0x000fe20000000a00 */
[----:B------:R-:W-:-:S02]  /*0360*/  ISETP.NE.AND P2, PT, R8, RZ, PT ;  /* 0x000000ff0800720c */ /* 0x000fc40003f45270 */
[----:B------:R-:W-:Y:S02]  /*0370*/  ISETP.GE.U32.AND P3, PT, R33, 0x2, PT ;  /* 0x000000022100780c */ /* 0x000fe40003f66070 */
[----:B-----5:R-:W-:Y:S02]  /*0380*/  ISETP.NE.OR P0, PT, R6, RZ, !P0 ;  /* 0x000000ff0600720c */ /* 0x020fe40004705670 */
[----:B-1----:R-:W-:Y:S02]  /*0390*/  ISETP.NE.OR P1, PT, R3, RZ, !P1 ;  /* 0x000000ff0300720c */ /* 0x002fe40004f25670 */
[----:B------:R-:W-:-:S04]  /*03a0*/  SHF.R.S32.HI R3, RZ, 0x1f, R2 ;  /* 0x0000001fff037819 */ /* 0x000fc80000011402 */
[----:B------:R-:W-:-:S05]  /*03b0*/  LEA.HI R3, R3, R2, RZ, 0x2 ;  /* 0x0000000203037211 */ /* 0x000fca00078f10ff */
[----:B------:R-:W-:Y:S01]  /*03c0*/  VOTEU.ALL UP0, P0 ;  /* 0x00000000003f7886 */ /* 0x000fe20000000000 */
[----:B------:R-:W-:Y:S01]  /*03d0*/  LOP3.LUT R3, R3, 0xfffffffc, RZ, 0xc0, !PT ;  /* 0xfffffffc03037812 */ /* 0x000fe200078ec0ff */
[----:B------:R-:W-:-:S03]  /*03e0*/  VOTEU.ALL UP1, P1 ;  /* 0x00000000003f7886 */ /* 0x000fc60000820000 */
[----:B------:R-:W1:Y:S01]  /*03f0*/  @!UP0 S2UR UR7, SR_CgaCtaId ;  /* 0x00000000000789c3 */ /* 0x000e620000008800 */
[----:B------:R-:W-:Y:S01]  /*0400*/  @!UP0 UMOV UR6, 0x400 ;  /* 0x0000040000068882 */ /* 0x000fe20000000000 */
[----:B------:R-:W-:-:S04]  /*0410*/  @!UP0 UIADD3 UR4, -UR4, 0x100000, URZ ;  /* 0x0010000004048890 */ /* 0x000fc8000fffe13f */
[----:B------:R-:W-:Y:S02]  /*0420*/  @!UP0 USHF.L.U32 UR5, UR4, 0xb, URZ ;  /* 0x0000000b04058899 */ /* 0x000fe4000800063f */
[----:B------:R-:W-:Y:S01]  /*0430*/  @!UP0 USHF.L.U32 UR4, UR4, 0x1, URZ ;  /* 0x0000000104048899 */ /* 0x000fe2000800063f */
[----:B------:R-:W-:Y:S01]  /*0440*/  IMAD.IADD R0, R2, 0x1, -R3 ;  /* 0x0000000102007824 */ /* 0x000fe200078e0a03 */
[----:B------:R-:W-:Y:S01]  /*0450*/  @!UP1 UMOV UR9, 0x400 ;  /* 0x0000040000099882 */ /* 0x000fe20000000000 */
[----:B------:R-:W-:Y:S01]  /*0460*/  VOTEU.ALL UP2, P1 ;  /* 0x00000000003f7886 */ /* 0x000fe20000840000 */
[----:B------:R-:W-:Y:S01]  /*0470*/  VOTEU.ALL UP3, P1 ;  /* 0x00000000003f7886 */ /* 0x000fe20000860000 */
[----:B------:R-:W-:Y:S01]  /*0480*/  VOTEU.ALL UP4, P1 ;  /* 0x00000000003f7886 */ /* 0x000fe20000880000 */
[----:B------:R-:W5:Y:S01]  /*0490*/  @!UP1 S2UR UR10, SR_CgaCtaId ;  /* 0x00000000000a99c3 */ /* 0x000f620000008800 */
[----:B------:R-:W-:Y:S01]  /*04a0*/  VOTEU.ALL UP5, P1 ;  /* 0x00000000003f7886 */ /* 0x000fe200008a0000 */
[----:B------:R-:W-:-:S04]  /*04b0*/  SHF.R.S32.HI R3, RZ, 0x1f, R4 ;  /* 0x0000001fff037819 */ /* 0x000fc80000011404 */
[----:B------:R-:W-:-:S04]  /*04c0*/  LEA.HI R3, R3, R4, RZ, 0x7 ;  /* 0x0000000403037211 */ /* 0x000fc800078f38ff */
[----:B------:R-:W-:-:S05]  /*04d0*/  LOP3.LUT R3, R3, 0xffffff80, RZ, 0xc0, !PT ;  /* 0xffffff8003037812 */ /* 0x000fca00078ec0ff */
[----:B------:R-:W-:Y:S01]  /*04e0*/  IMAD.IADD R3, R4, 0x1, -R3 ;  /* 0x0000000104037824 */ /* 0x000fe200078e0a03 */
[----:B-1----:R-:W-:Y:S02]  /*04f0*/  @!UP0 ULEA UR8, UR7, UR6, 0x18 ;  /* 0x0000000607088291 */ /* 0x002fe4000f8ec03f */
[----:B------:R-:W-:-:S04]  /*0500*/  @!UP1 UIADD3 UR6, -UR11, 0x100000, URZ ;  /* 0x001000000b069890 */ /* 0x000fc8000fffe13f */
[----:B------:R-:W-:Y:S02]  /*0510*/  @!UP1 USHF.L.U32 UR7, UR6, 0xb, URZ ;  /* 0x0000000b06079899 */ /* 0x000fe4000800063f */
[----:B------:R-:W-:Y:S01]  /*0520*/  @!UP1 USHF.L.U32 UR6, UR6, 0x1, URZ ;  /* 0x0000000106069899 */ /* 0x000fe2000800063f */
[----:B------:R-:W-:Y:S01]  /*0530*/  VOTEU.ALL UP0, P0 ;  /* 0x00000000003f7886 */ /* 0x000fe20000000000 */
[----:B-----5:R-:W-:Y:S01]  /*0540*/  @!UP1 ULEA UR9, UR10, UR9, 0x18 ;  /* 0x000000090a099291 */ /* 0x020fe2000f8ec03f */
[----:B------:R-:W-:Y:S02]  /*0550*/  VOTEU.ALL UP1, P0 ;  /* 0x00000000003f7886 */ /* 0x000fe40000020000 */
[----:B------:R-:W-:Y:S01]  /*0560*/  ULDC.64 UR10, c[0x0][0x598] ;  /* 0x00016600000a7ab9 */ /* 0x000fe20000000a00 */
[----:B------:R-:W-:Y:S01]  /*0570*/  ISETP.NE.AND P0, PT, R0, 0x3, PT ;  /* 0x000000030000780c */ /* 0x000fe20003f05270 */
[----:B------:R-:W1:Y:S02]  /*0580*/  FENCE.VIEW.ASYNC.S ;  /* 0x00000000000073c6 */ /* 0x000e640000000000 */
[----:B-1----:R1:W2:Y:S01]  /*0590*/  @!UP0 SYNCS.EXCH.64 URZ, [UR8+0x60], UR4 ;  /* 0x00006004083f85b2 */ /* 0x0022a20008000100 */
[----:B------:R-:W-:-:S02]  /*05a0*/  ISETP.NE.U32.AND P1, PT, RZ, UR10, PT ;  /* 0x0000000aff007c0c */ /* 0x000fc4000bf25070 */
[----:B------:R-:W-:Y:S02]  /*05b0*/  ISETP.EQ.OR P0, PT, R0, RZ, !P0 ;  /* 0x000000ff0000720c */ /* 0x000fe40004702670 */
[----:B------:R-:W-:Y:S02]  /*05c0*/  ISETP.NE.AND.EX P1, PT, RZ, UR11, PT, P1 ;  /* 0x0000000bff007c0c */ /* 0x000fe4000bf25310 */
[----:B------:R-:W-:-:S04]  /*05d0*/  ISETP.EQ.AND P0, PT, R8, RZ, P0 ;  /* 0x000000ff0800720c */ /* 0x000fc80000702270 */
[----:B------:R-:W-:-:S04]  /*05e0*/  SEL R16, RZ, 0x1, !P0 ;  /* 0x00000001ff107807 */ /* 0x000fc80004000000 */
[----:B------:R-:W-:Y:S01]  /*05f0*/  SEL R16, R16, 0x2, P3 ;  /* 0x0000000210107807 */ /* 0x000fe20001800000 */
[----:B------:R1:W2:Y:S01]  /*0600*/  @!UP1 SYNCS.EXCH.64 URZ, [UR8+0x68], UR4 ;  /* 0x00006804083f95b2 */ /* 0x0002a20008000100 */
[----:B------:R-:W-:Y:S01]  /*0610*/  NOP ;  /* 0x0000000000007918 */ /* 0x000fe20000000000 */
[----:B------:R1:W2:Y:S01]  /*0620*/  @!UP2 SYNCS.EXCH.64 URZ, [UR9+0x40], UR6 ;  /* 0x00004006093fa5b2 */ /* 0x0002a20008000100 */
[----:B------:R1:W2:Y:S01]  /*0630*/  @!UP3 SYNCS.EXCH.64 URZ, [UR9+0x48], UR6 ;  /* 0x00004806093fb5b2 */ /* 0x0002a20008000100 */
[----:B------:R1:W2:Y:S01]  /*0640*/  @!UP4 SYNCS.EXCH.64 URZ, [UR9+0x50], UR6 ;  /* 0x00005006093fc5b2 */ /* 0x0002a20008000100 */
[----:B------:R1:W2:Y:S01]  /*0650*/  @!UP5 SYNCS.EXCH.64 URZ, [UR9+0x58], UR6 ;  /* 0x00005806093fd5b2 */ /* 0x0002a20008000100 */
[----:B------:R-:W-:Y:S01]  /*0660*/  NOP ;  /* 0x0000000000007918 */ /* 0x000fe20000000000 */
[----:B--234-:R-:W-:Y:S06]  /*0670*/  BAR.SYNC.DEFER_BLOCKING 0x0 ;  /* 0x0000000000007b1d */ /* 0x01cfec0000010000 */
[----:B01----:R-:W-:Y:S05]  /*0680*/  @!P1 BRA `(.L_x_3) ;  /* 0x00000000001c9947 */ /* 0x003fea0003800000 */
[----:B------:R-:W0:Y:S02]  /*0690*/  LDC.64 R6, c[0x0][0x598] ;  /* 0x00016600ff067b82 */ /* 0x000e240000000a00 */
[----:B0-----:R-:W2:Y:S02]  /*06a0*/  LDG.E.64 R6, desc[UR36][R6.64] ;  /* 0x0000002406067981 */ /* 0x001ea4000c1e1b00 */
[----:B--2---:R-:W-:-:S04]  /*06b0*/  ISETP.NE.U32.AND P0, PT, R6, RZ, PT ;  /* 0x000000ff0600720c */ /* 0x004fc80003f05070 */
[----:B------:R-:W-:-:S13]  /*06c0*/  ISETP.NE.AND.EX P0, PT, R7, RZ, PT, P0 ;  /* 0x000000ff0700720c */ /* 0x000fda0003f05300 */
[----:B------:R-:W-:Y:S05]  /*06d0*/  @!P0 BRA `(.L_x_3) ;  /* 0x0000000000088947 */ /* 0x000fea0003800000 */
[----:B------:R1:W5:Y:S01]  /*06e0*/  LD.E R56, desc[UR36][R6.64] ;  /* 0x0000002406387980 */ /* 0x000362000c101900 */
[----:B------:R-:W-:Y:S05]  /*06f0*/  BRA `(.L_x_4) ;  /* 0x0000000000247947 */ /* 0x000fea0003800000 */
.L_x_3:
[----:B------:R-:W-:Y:S02]  /*0700*/  ULDC.64 UR4, c[0x0][0x588] ;  /* 0x0001620000047ab9 */ /* 0x000fe40000000a00 */
[----:B------:R-:W-:-:S04]  /*0710*/  ISETP.NE.U32.AND P0, PT, RZ, UR4, PT ;  /* 0x00000004ff007c0c */ /* 0x000fc8000bf05070 */
[----:B------:R-:W-:-:S13]  /*0720*/  ISETP.NE.AND.EX P0, PT, RZ, UR5, PT, P0 ;  /* 0x00000005ff007c0c */ /* 0x000fda000bf05300 */
[----:B------:R-:W-:Y:S05]  /*0730*/  @!P0 BRA `(.L_x_5) ;  /* 0x00000000000c8947 */ /* 0x000fea0003800000 */
[----:B------:R-:W0:Y:S02]  /*0740*/  LDC.64 R56, c[0x0][0x588] ;  /* 0x00016200ff387b82 */ /* 0x000e240000000a00 */
[----:B0-----:R0:W5:Y:S01]  /*0750*/  LDG.E R56, desc[UR36][R56.64] ;  /* 0x0000002438387981 */ /* 0x001162000c1e1900 */
[----:B------:R-:W-:Y:S05]  /*0760*/  BRA `(.L_x_4) ;  /* 0x0000000000087947 */ /* 0x000fea0003800000 */
.L_x_5:
[----:B------:R-:W-:Y:S02]  /*0770*/  ULDC UR4, c[0x0][0x580] ;  /* 0x0001600000047ab9 */ /* 0x000fe40000000800 */
[----:B------:R-:W-:-:S07]  /*0780*/  IMAD.U32 R56, RZ, RZ, UR4 ;  /* 0x00000004ff387e24 */ /* 0x000fce000f8e00ff */
.L_x_4:
[----:B------:R-:W-:Y:S02]  /*0790*/  ULDC.64 UR4, c[0x0][0x5a0] ;  /* 0x0001680000047ab9 */ /* 0x000fe40000000a00 */
[----:B------:R-:W-:-:S04]  /*07a0*/  ISETP.NE.U32.AND P0, PT, RZ, UR4, PT ;  /* 0x00000004ff007c0c */ /* 0x000fc8000bf05070 */
[----:B------:R-:W-:-:S13]  /*07b0*/  ISETP.NE.AND.EX P0, PT, RZ, UR5, PT, P0 ;  /* 0x00000005ff007c0c */ /* 0x000fda000bf05300 */
[----:B------:R-:W-:Y:S05]  /*07c0*/  @!P0 BRA `(.L_x_6) ;  /* 0x00000000001c8947 */ /* 0x000fea0003800000 */
[----:B-1----:R-:W1:Y:S02]  /*07d0*/  LDC.64 R6, c[0x0][0x5a0] ;  /* 0x00016800ff067b82 */ /* 0x002e640000000a00 */
[----:B-1----:R-:W2:Y:S02]  /*07e0*/  LDG.E.64 R6, desc[UR36][R6.64] ;  /* 0x0000002406067981 */ /* 0x002ea4000c1e1b00 */
[----:B--2---:R-:W-:-:S04]  /*07f0*/  ISETP.NE.U32.AND P0, PT, R6, RZ, PT ;  /* 0x000000ff0600720c */ /* 0x004fc80003f05070 */
[----:B------:R-:W-:-:S13]  /*0800*/  ISETP.NE.AND.EX P0, PT, R7, RZ, PT, P0 ;  /* 0x000000ff0700720c */ /* 0x000fda0003f05300 */
[----:B------:R-:W-:Y:S05]  /*0810*/  @!P0 BRA `(.L_x_6) ;  /* 0x0000000000088947 */ /* 0x000fea0003800000 */
[----:B0-----:R2:W5:Y:S01]  /*0820*/  LD.E R57, desc[UR36][R6.64] ;  /* 0x0000002406397980 */ /* 0x001562000c101900 */
[----:B------:R-:W-:Y:S05]  /*0830*/  BRA `(.L_x_7) ;  /* 0x0000000000247947 */ /* 0x000fea0003800000 */
.L_x_6:
[----:B------:R-:W-:Y:S02]  /*0840*/  ULDC.64 UR4, c[0x0][0x590] ;  /* 0x0001640000047ab9 */ /* 0x000fe40000000a00 */
[----:B------:R-:W-:-:S04]  /*0850*/  ISETP.NE.U32.AND P0, PT, RZ, UR4, PT ;  /* 0x00000004ff007c0c */ /* 0x000fc8000bf05070 */
[----:B------:R-:W-:-:S13]  /*0860*/  ISETP.NE.AND.EX P0, PT, RZ, UR5, PT, P0 ;  /* 0x00000005ff007c0c */ /* 0x000fda000bf05300 */
[----:B------:R-:W-:Y:S05]  /*0870*/  @!P0 BRA `(.L_x_8) ;  /* 0x00000000000c8947 */ /* 0x000fea0003800000 */
[----:B-1----:R-:W0:Y:S02]  /*0880*/  LDC.64 R6, c[0x0][0x590] ;  /* 0x00016400ff067b82 */ /* 0x002e240000000a00 */
[----:B0-----:R0:W5:Y:S01]  /*0890*/  LDG.E R57, desc[UR36][R6.64] ;  /* 0x0000002406397981 */ /* 0x001162000c1e1900 */
[----:B------:R-:W-:Y:S05]  /*08a0*/  BRA `(.L_x_7) ;  /* 0x0000000000087947 */ /* 0x000fea0003800000 */
.L_x_8:
[----:B------:R-:W-:Y:S02]  /*08b0*/  ULDC UR4, c[0x0][0x584] ;  /* 0x0001610000047ab9 */ /* 0x000fe40000000800 */
[----:B0-----:R-:W-:-:S07]  /*08c0*/  IMAD.U32 R57, RZ, RZ, UR4 ;  /* 0x00000004ff397e24 */ /* 0x001fce000f8e00ff */
.L_x_7:
[----:B------:R-:W3:Y:S01]  /*08d0*/  LDC R2, c[0x0][0x65c] ;  /* 0x00019700ff027b82 */ /* 0x000ee20000000800 */
[----:B------:R-:W4:Y:S01]  /*08e0*/  S2R R14, SR_CTAID.Y ;  /* 0x00000000000e7919 */ /* 0x000f220000002600 */
[----:B------:R-:W-:Y:S01]  /*08f0*/  ULDC UR6, c[0x0][0x28c] ;  /* 0x0000a30000067ab9 */ /* 0x000fe20000000800 */
[----:B------:R-:W-:Y:S01]  /*0900*/  ISETP.NE.AND P0, PT, R8, 0x2, PT ;  /* 0x000000020800780c */ /* 0x000fe20003f05270 */
[----:B------:R-:W-:Y:S01]  /*0910*/  UIADD3 UR6, UR6, 0x3f, URZ ;  /* 0x0000003f06067890 */ /* 0x000fe2000fffe03f */
[----:B012---:R-:W0:Y:S01]  /*0920*/  S2R R6, SR_CTAID.X ;  /* 0x0000000000067919 */ /* 0x007e220000002500 */
[----:B------:R-:W-:Y:S01]  /*0930*/  IMAD.MOV.U32 R7, RZ, RZ, RZ ;  /* 0x000000ffff077224 */ /* 0x000fe200078e00ff */
[----:B------:R-:W-:Y:S01]  /*0940*/  UMOV UR38, URZ ;  /* 0x0000003f00267c82 */ /* 0x000fe20008000000 */
[----:B------:R-:W-:Y:S01]  /*0950*/  USHF.R.S32.HI UR7, URZ, 0x1f, UR6 ;  /* 0x0000001f3f077899 */ /* 0x000fe20008011406 */
[----:B------:R-:W-:Y:S01]  /*0960*/  UMOV UR39, URZ ;  /* 0x0000003f00277c82 */ /* 0x000fe20008000000 */
[----:B------:R-:W-:-:S02]  /*0970*/  ULDC.64 UR8, c[0x0][0x650] ;  /* 0x0001940000087ab9 */ /* 0x000fc40000000a00 */
[----:B------:R-:W-:-:S04]  /*0980*/  ULEA.HI UR7, UR7, UR6, URZ, 0x6 ;  /* 0x0000000607077291 */ /* 0x000fc8000f8f303f */
[----:B------:R-:W-:Y:S01]  /*0990*/  USHF.R.S32.HI UR40, URZ, 0x6, UR7 ;  /* 0x000000063f287899 */ /* 0x000fe20008011407 */
[----:B---3--:R-:W-:-:S13]  /*09a0*/  ISETP.NE.AND P1, PT, R2, 0x1, PT ;  /* 0x000000010200780c */ /* 0x008fda0003f25270 */
[----:B------:R-:W0:Y:S01]  /*09b0*/  @P1 LDC R19, c[0x0][0x10] ;  /* 0x00000400ff131b82 */ /* 0x000e220000000800 */
[----:B----4-:R-:W-:Y:S02]  /*09c0*/  @P1 IMAD.MOV.U32 R8, RZ, RZ, R14 ;  /* 0x000000ffff081224 */ /* 0x010fe400078e000e */
[----:B------:R-:W-:Y:S02]  /*09d0*/  @P1 IMAD.MOV.U32 R9, RZ, RZ, RZ ;  /* 0x000000ffff091224 */ /* 0x000fe400078e00ff */
[----:B------:R-:W-:-:S03]  /*09e0*/  @P1 IMAD.MOV.U32 R17, RZ, RZ, RZ ;  /* 0x000000ffff111224 */ /* 0x000fc600078e00ff */
[----:B------:R-:W1:Y:S01]  /*09f0*/  @!P1 LDC R11, c[0x0][0xc] ;  /* 0x00000300ff0b9b82 */ /* 0x000e620000000800 */
[----:B------:R-:W-:Y:S01]  /*0a00*/  ULDC UR4, c[0x0][0xc] ;  /* 0x0000030000047ab9 */ /* 0x000fe20000000800 */
[----:B------:R-:W-:Y:S02]  /*0a10*/  ULDC UR5, c[0x0][0x10] ;  /* 0x0000040000057ab9 */ /* 0x000fe40000000800 */
[----:B------:R-:W-:-:S04]  /*0a20*/  UIMAD.WIDE.U32 UR4, UR4, UR5, URZ ;  /* 0x00000005040472a5 */ /* 0x000fc8000f8e003f */
[----:B------:R-:W2:Y:S01]  /*0a30*/  LDC R2, c[0x0][0x14] ;  /* 0x00000500ff027b82 */ /* 0x000ea20000000800 */
[----:B0-----:R-:W-:-:S04]  /*0a40*/  @P1 IMAD.WIDE.U32 R18, R6, R19, R8 ;  /* 0x0000001306121225 */ /* 0x001fc800078e0008 */
[----:B------:R-:W-:Y:S02]  /*0a50*/  @P1 IMAD.IADD R17, R19, 0x1, R17 ;  /* 0x0000000113111824 */ /* 0x000fe400078e0211 */
[----:B-1----:R-:W-:-:S04]  /*0a60*/  @!P1 IMAD.WIDE.U32 R8, R11, R14, R6 ;  /* 0x0000000e0b089225 */ /* 0x002fc800078e0006 */
[----:B------:R-:W-:Y:S02]  /*0a70*/  @!P1 IMAD.MOV.U32 R18, RZ, RZ, R8 ;  /* 0x000000ffff129224 */ /* 0x000fe400078e0008 */
[----:B------:R-:W-:Y:S02]  /*0a80*/  @!P1 IMAD.MOV.U32 R17, RZ, RZ, R9 ;  /* 0x000000ffff119224 */ /* 0x000fe400078e0009 */
[----:B--2---:R-:W-:-:S04]  /*0a90*/  IMAD.WIDE.U32 R12, R2, UR4, RZ ;  /* 0x00000004020c7c25 */ /* 0x004fc8000f8e00ff */
[----:B------:R-:W-:Y:S01]  /*0aa0*/  IMAD R23, R2, UR5, RZ ;  /* 0x0000000502177c24 */ /* 0x000fe2000f8e02ff */
[----:B------:R0:W-:Y:S03]  /*0ab0*/  STL.64 [R1], R12 ;  /* 0x0000000c01007387 */ /* 0x0001e60000100a00 */
[----:B------:R-:W-:Y:S01]  /*0ac0*/  IMAD.IADD R23, R13, 0x1, R23 ;  /* 0x000000010d177824 */ /* 0x000fe200078e0217 */
[----:B------:R-:W-:Y:S06]  /*0ad0*/  @P0 BRA `(.L_x_9) ;  /* 0x0000000000200947 */ /* 0x000fec0003800000 */
[----:B------:R-:W-:Y:S01]  /*0ae0*/  UISETP.GE.U32.AND UP0, UPT, UR40, 0x3, UPT ;  /* 0x000000032800788c */ /* 0x000fe2000bf06070 */
[----:B------:R-:W-:Y:S01]  /*0af0*/  IADD3 R18, P0, R18, R12, RZ ;  /* 0x0000000c12127210 */ /* 0x000fe20007f1e0ff */
[----:B------:R-:W-:Y:S01]  /*0b00*/  UIMAD.WIDE.U32 UR4, UR40, -0x55555555, URZ ;  /* 0xaaaaaaab280478a5 */ /* 0x000fe2000f8e003f */
[----:B------:R-:W-:-:S03]  /*0b10*/  UMOV UR39, URZ ;  /* 0x0000003f00277c82 */ /* 0x000fc60008000000 */
[----:B------:R-:W-:Y:S01]  /*0b20*/  USHF.R.U32.HI UR4, URZ, 0x1, UR5 ;  /* 0x000000013f047899 */ /* 0x000fe20008011605 */
[----:B------:R-:W-:-:S03]  /*0b30*/  IMAD.X R17, R23, 0x1, R17, P0 ;  /* 0x0000000117117824 */ /* 0x000fc600000e0611 */
[----:B------:R-:W-:Y:S02]  /*0b40*/  UIMAD UR38, UR4, -0x3, UR40 ;  /* 0xfffffffd042678a4 */ /* 0x000fe4000f8e0228 */
[----:B------:R-:W-:-:S12]  /*0b50*/  @UP0 ULOP3.LUT UR39, UR4, 0x1, URZ, 0xc0, !UPT ;  /* 0x0000000104270892 */ /* 0x000fd8000f8ec03f */
.L_x_9:
[----:B------:R-:W-:Y:S01]  /*0b60*/  ISETP.GE.U32.AND P0, PT, R18, UR8, PT ;  /* 0x0000000812007c0c */ /* 0x000fe2000bf06070 */
[----:B------:R-:W-:Y:S01]  /*0b70*/  IMAD.MOV.U32 R19, RZ, RZ, -0x1 ;  /* 0xffffffffff137424 */ /* 0x000fe200078e00ff */
[----:B------:R-:W-:Y:S01]  /*0b80*/  PRMT R8, RZ, 0x7610, R8 ;  /* 0x00007610ff087816 */ /* 0x000fe20000000008 */
[----:B------:R-:W-:Y:S01]  /*0b90*/  IMAD.MOV.U32 R22, RZ, RZ, -0x1 ;  /* 0xffffffffff167424 */ /* 0x000fe200078e00ff */
[----:B------:R-:W-:Y:S01]  /*0ba0*/  ISETP.GE.U32.AND.EX P0, PT, R17, UR9, PT, P0 ;  /* 0x0000000911007c0c */ /* 0x000fe2000bf06100 */
[----:B------:R-:W-:-:S12]  /*0bb0*/  IMAD.MOV.U32 R2, RZ, RZ, -0x1 ;  /* 0xffffffffff027424 */ /* 0x000fd800078e00ff */
[----:B------:R-:W-:Y:S05]  /*0bc0*/  @P0 BRA `(.L_x_10) ;  /* 0x00000004005c0947 */ /* 0x000fea0003800000 */
[----:B------:R-:W1:Y:S01]  /*0bd0*/  LDC.64 R20, c[0x0][0x628] ;  /* 0x00018a00ff147b82 */ /* 0x000e620000000a00 */
[----:B------:R-:W-:Y:S02]  /*0be0*/  IMAD.MOV.U32 R8, RZ, RZ, R18 ;  /* 0x000000ffff087224 */ /* 0x000fe400078e0012 */
[----:B------:R-:W-:-:S05]  /*0bf0*/  IMAD.MOV.U32 R9, RZ, RZ, R17 ;  /* 0x000000ffff097224 */ /* 0x000fca00078e0011 */
[----:B------:R-:W2:Y:S08]  /*0c00*/  LDC R2, c[0x0][0x630] ;  /* 0x00018c00ff027b82 */ /* 0x000eb00000000800 */
[----:B------:R-:W3:Y:S01]  /*0c10*/  LDC.64 R24, c[0x0][0x620] ;  /* 0x00018800ff187b82 */ /* 0x000ee20000000a00 */
[----:B-1----:R-:W-:-:S04]  /*0c20*/  ISETP.NE.U32.AND P0, PT, R20, RZ, PT ;  /* 0x000000ff1400720c */ /* 0x002fc80003f05070 */
[----:B------:R-:W-:-:S13]  /*0c30*/  ISETP.NE.AND.EX P0, PT, R21, RZ, PT, P0 ;  /* 0x000000ff1500720c */ /* 0x000fda0003f05300 */
[----:B--23--:R-:W-:Y:S05]  /*0c40*/  @!P0 BRA `(.L_x_11) ;  /* 0x0000000000288947 */ /* 0x00cfea0003800000 */
[----:B0-----:R-:W0:Y:S02]  /*0c50*/  LDC R13, c[0x0][0x634] ;  /* 0x00018d00ff0d7b82 */ /* 0x001e240000000800 */
[----:B0-----:R-:W-:-:S05]  /*0c60*/  IADD3 R13, P0, R18, R13, RZ ;  /* 0x0000000d120d7210 */ /* 0x001fca0007f1e0ff */
[----:B------:R-:W-:-:S04]  /*0c70*/  IMAD.X R15, RZ, RZ, R17, P0 ;  /* 0x000000ffff0f7224 */ /* 0x000fc800000e0611 */
[----:B------:R-:W-:-:S04]  /*0c80*/  IMAD.WIDE.U32 R8, R15, R20, RZ ;  /* 0x000000140f087225 */ /* 0x000fc800078e00ff */
[----:B------:R-:W-:-:S04]  /*0c90*/  IMAD.WIDE.U32 R10, P0, R13, R21, R8 ;  /* 0x000000150d0a7225 */ /* 0x000fc80007800008 */
[----:B------:R-:W-:-:S04]  /*0ca0*/  IMAD.WIDE.U32 R8, R13, R20, RZ ;  /* 0x000000140d087225 */ /* 0x000fc800078e00ff */
[----:B------:R-:W-:Y:S01]  /*0cb0*/  IMAD.X R13, RZ, RZ, RZ, P0 ;  /* 0x000000ffff0d7224 */ /* 0x000fe200000e06ff */
[----:B------:R-:W-:Y:S01]  /*0cc0*/  IADD3 RZ, P0, R9, R10, RZ ;  /* 0x0000000a09ff7210 */ /* 0x000fe20007f1e0ff */
[----:B------:R-:W-:-:S04]  /*0cd0*/  IMAD.MOV.U32 R12, RZ, RZ, R11 ;  /* 0x000000ffff0c7224 */ /* 0x000fc800078e000b */
[----:B------:R-:W-:-:S08]  /*0ce0*/  IMAD.WIDE.U32.X R8, R15, R21, R12, P0 ;  /* 0x000000150f087225 */ /* 0x000fd000000e040c */
.L_x_11:
[-CC-:B------:R-:W-:Y:S01]  /*0cf0*/  SHF.R.U64 R31, R8, R2.reuse, R9.reuse ;  /* 0x00000002081f7219 */ /* 0x180fe20000001209 */
[----:B0-----:R-:W0:Y:S01]  /*0d00*/  LDC R12, c[0x0][0x618] ;  /* 0x00018600ff0c7b82 */ /* 0x001e220000000800 */
[----:B------:R-:W-:Y:S01]  /*0d10*/  SHF.R.U32.HI R7, RZ, R2, R9 ;  /* 0x00000002ff077219 */ /* 0x000fe20000011609 */
[----:B------:R-:W-:Y:S01]  /*0d20*/  ULDC UR4, c[0x0][0x150] ;  /* 0x0000540000047ab9 */ /* 0x000fe20000000800 */
[----:B------:R-:W-:Y:S01]  /*0d30*/  IADD3 R11, P0, RZ, -R31, RZ ;  /* 0x8000001fff0b7210 */ /* 0x000fe20007f1e0ff */
[----:B------:R-:W-:Y:S01]  /*0d40*/  IMAD.MOV.U32 R19, RZ, RZ, R17 ;  /* 0x000000ffff137224 */ /* 0x000fe200078e0011 */
[----:B------:R-:W-:-:S03]  /*0d50*/  I2FP.F32.U32 R2, R6 ;  /* 0x0000000600027245 */ /* 0x000fc60000201000 */
[----:B------:R-:W1:Y:S01]  /*0d60*/  LDC.64 R26, c[0x0][0x640] ;  /* 0x00019000ff1a7b82 */ /* 0x000e620000000a00 */
[----:B------:R-:W-:Y:S02]  /*0d70*/  IMAD.X R13, RZ, RZ, ~R7, P0 ;  /* 0x000000ffff0d7224 */ /* 0x000fe400000e0e07 */
[----:B------:R-:W-:Y:S01]  /*0d80*/  FMUL R2, R2, UR4 ;  /* 0x0000000402027c20 */ /* 0x000fe20008400000 */
[----:B------:R-:W-:Y:S01]  /*0d90*/  IMAD.WIDE.U32 R8, R11, R24, R18 ;  /* 0x000000180b087225 */ /* 0x000fe200078e0012 */
[----:B------:R-:W-:-:S03]  /*0da0*/  ULDC UR4, c[0x0][0x154] ;  /* 0x0000550000047ab9 */ /* 0x000fc60000000800 */
[----:B------:R-:W-:Y:S01]  /*0db0*/  IMAD R10, R13, R24, RZ ;  /* 0x000000180d0a7224 */ /* 0x000fe200078e02ff */
[----:B------:R-:W2:Y:S01]  /*0dc0*/  LDC R7, c[0x0][0x144] ;  /* 0x00005100ff077b82 */ /* 0x000ea20000000800 */
[----:B------:R-:W3:Y:S02]  /*0dd0*/  F2I.U32.TRUNC.NTZ R2, R2 ;  /* 0x0000000200027305 */ /* 0x000ee4000020f000 */
[----:B------:R-:W-:-:S04]  /*0de0*/  IMAD R11, R11, R25, R10 ;  /* 0x000000190b0b7224 */ /* 0x000fc800078e020a */
[----:B------:R-:W-:Y:S01]  /*0df0*/  IMAD.IADD R9, R9, 0x1, R11 ;  /* 0x0000000109097824 */ /* 0x000fe200078e020b */
[----:B------:R-:W4:Y:S01]  /*0e00*/  LDC R22, c[0x0][0x608] ;  /* 0x00018200ff167b82 */ /* 0x000f220000000800 */
[----:B------:R-:W-:-:S03]  /*0e10*/  IMAD.MOV.U32 R11, RZ, RZ, -0x1 ;  /* 0xffffffffff0b7424 */ /* 0x000fc600078e00ff */
[--C-:B0-----:R-:W-:Y:S02]  /*0e20*/  SHF.R.U64 R20, R8, R12, R9.reuse ;  /* 0x0000000c08147219 */ /* 0x101fe40000001209 */
[----:B------:R-:W-:Y:S02]  /*0e30*/  I2FP.F32.U32 R8, R14 ;  /* 0x0000000e00087245 */ /* 0x000fe40000201000 */
[----:B------:R-:W0:Y:S01]  /*0e40*/  LDC R24, c[0x0][0x658] ;  /* 0x00019600ff187b82 */ /* 0x000e220000000800 */
[----:B-1----:R-:W-:Y:S01]  /*0e50*/  ISETP.NE.U32.AND P0, PT, R26, RZ, PT ;  /* 0x000000ff1a00720c */ /* 0x002fe20003f05070 */
[----:B---3--:R-:W-:Y:S02]  /*0e60*/  IMAD.MOV R10, RZ, RZ, -R2 ;  /* 0x000000ffff0a7224 */ /* 0x008fe400078e0a02 */
[----:B------:R-:W-:Y:S01]  /*0e70*/  FMUL R8, R8, UR4 ;  /* 0x0000000408087c20 */ /* 0x000fe20008400000 */
[----:B------:R-:W-:Y:S02]  /*0e80*/  SHF.R.U32.HI R9, RZ, R12, R9 ;  /* 0x0000000cff097219 */ /* 0x000fe40000011609 */
[----:B------:R-:W-:Y:S01]  /*0e90*/  ISETP.NE.AND.EX P0, PT, R27, RZ, PT, P0 ;  /* 0x000000ff1b00720c */ /* 0x000fe20003f05300 */
[----:B------:R1:W3:Y:S01]  /*0ea0*/  F2I.U32.TRUNC.NTZ R15, R8 ;  /* 0x00000008000f7305 */ /* 0x0002e2000020f000 */
[----:B------:R-:W1:Y:S01]  /*0eb0*/  LDC R19, c[0x0][0x148] ;  /* 0x00005200ff137b82 */ /* 0x000e620000000800 */
[----:B--2---:R-:W-:-:S07]  /*0ec0*/  IMAD R2, R7, R10, R6 ;  /* 0x0000000a07027224 */ /* 0x004fce00078e0206 */
[----:B------:R-:W2:Y:S01]  /*0ed0*/  LDC R25, c[0x0][0x600] ;  /* 0x00018000ff197b82 */ /* 0x000ea20000000800 */
[-CC-:B----4-:R-:W-:Y:S02]  /*0ee0*/  SHF.R.U64 R32, R20, R22.reuse, R9.reuse ;  /* 0x0000001614207219 */ /* 0x190fe40000001209 */
[----:B------:R-:W-:Y:S01]  /*0ef0*/  SHF.R.U32.HI R7, RZ, R22, R9 ;  /* 0x00000016ff077219 */ /* 0x000fe20000011609 */
[----:B------:R-:W-:-:S04]  /*0f00*/  IMAD.MOV.U32 R9, RZ, RZ, 0x1 ;  /* 0x00000001ff097424 */ /* 0x000fc800078e00ff */
[----:B------:R-:W4:Y:S01]  /*0f10*/  LDC R28, c[0x0][0x648] ;  /* 0x00019200ff1c7b82 */ /* 0x000f220000000800 */
[-C--:B0-----:R-:W-:Y:S02]  /*0f20*/  SHF.L.U32 R6, R11, R24.reuse, RZ ;  /* 0x000000180b067219 */ /* 0x081fe400000006ff */
[--C-:B------:R-:W-:Y:S02]  /*0f30*/  SHF.R.U64 R22, R32, R24, R7.reuse ;  /* 0x0000001820167219 */ /* 0x100fe40000001207 */
[----:B------:R-:W-:Y:S02]  /*0f40*/  LOP3.LUT R13, RZ, R6, RZ, 0x33, !PT ;  /* 0x00000006ff0d7212 */ /* 0x000fe400078e33ff */
[-C--:B------:R-:W-:Y:S01]  /*0f50*/  SHF.R.U32.HI R7, RZ, R24.reuse, R7 ;  /* 0x00000018ff077219 */ /* 0x080fe20000011607 */
[----:B------:R-:W0:Y:S01]  /*0f60*/  LDC R29, c[0x0][0x638] ;  /* 0x00018e00ff1d7b82 */ /* 0x000e220000000800 */
[----:B------:R-:W-:Y:S01]  /*0f70*/  SHF.L.U32 R12, R9, R24, RZ ;  /* 0x00000018090c7219 */ /* 0x000fe200000006ff */
[----:B------:R-:W-:-:S06]  /*0f80*/  IMAD.MOV.U32 R6, RZ, RZ, R22 ;  /* 0x000000ffff067224 */ /* 0x000fcc00078e0016 */
[----:B------:R-:W0:Y:S01]  /*0f90*/  LDC R30, c[0x0][0x610] ;  /* 0x00018400ff1e7b82 */ /* 0x000e220000000800 */
[----:B-1-3--:R-:W-:Y:S05]  /*0fa0*/  @!P0 BRA `(.L_x_12) ;  /* 0x0000000000288947 */ /* 0x00afea0003800000 */
[----:B------:R-:W1:Y:S02]  /*0fb0*/  LDC R11, c[0x0][0x64c] ;  /* 0x00019300ff0b7b82 */ /* 0x000e640000000800 */
[----:B-1----:R-:W-:-:S05]  /*0fc0*/  IADD3 R11, P0, R22, R11, RZ ;  /* 0x0000000b160b7210 */ /* 0x002fca0007f1e0ff */
        /* <DEDUP_REMOVED lines=8> */
.L_x_12:
[----:B----4-:R-:W-:Y:S01]  /*1050*/  SHF.R.U64 R6, R6, R28, R7 ;  /* 0x0000001c06067219 */ /* 0x010fe20000001207 */
[----:B--2---:R-:W-:Y:S01]  /*1060*/  VIADD R7, R25, 0xffffffff ;  /* 0xffffffff19077836 */ /* 0x004fe20000000000 */
[----:B------:R-:W-:Y:S01]  /*1070*/  LOP3.LUT R13, R32, R13, RZ, 0xc0, !PT ;  /* 0x0000000d200d7212 */ /* 0x000fe200078ec0ff */
[----:B------:R-:W-:Y:S02]  /*1080*/  IMAD.MOV R15, RZ, RZ, -R15 ;  /* 0x000000ffff0f7224 */ /* 0x000fe400078e0a0f */
[----:B------:R-:W-:Y:S01]  /*1090*/  IMAD.MOV R8, RZ, RZ, -R6 ;  /* 0x000000ffff087224 */ /* 0x000fe200078e0a06 */
[----:B------:R-:W-:Y:S01]  /*10a0*/  LOP3.LUT R7, R20, R7, RZ, 0xc0, !PT ;  /* 0x0000000714077212 */ /* 0x000fe200078ec0ff */
[----:B------:R-:W-:Y:S02]  /*10b0*/  IMAD R13, R12, R6, R13 ;  /* 0x000000060c0d7224 */ /* 0x000fe400078e020d */
[----:B------:R-:W-:Y:S02]  /*10c0*/  @P1 IMAD R2, R19, R15, R14 ;  /* 0x0000000f13021224 */ /* 0x000fe400078e020e */
[----:B0-----:R-:W-:-:S02]  /*10d0*/  IMAD R6, R8, R29, R22 ;  /* 0x0000001d08067224 */ /* 0x001fc400078e0216 */
[----:B------:R-:W-:Y:S02]  /*10e0*/  IMAD R2, R13, R30, R2 ;  /* 0x0000001e0d027224 */ /* 0x000fe400078e0202 */
[----:B------:R-:W-:Y:S02]  /*10f0*/  IMAD R19, R6, R25, R7 ;  /* 0x0000001906137224 */ /* 0x000fe400078e0207 */
[----:B------:R-:W-:-:S03]  /*1100*/  IMAD.MOV.U32 R8, RZ, RZ, 0x1 ;  /* 0x00000001ff087424 */ /* 0x000fc600078e00ff */
[----:B------:R-:W-:Y:S02]  /*1110*/  SEL R22, R19, R2, !P1 ;  /* 0x0000000213167207 */ /* 0x000fe40004800000 */
[----:B------:R-:W-:Y:S01]  /*1120*/  SEL R19, R2, R19, !P1 ;  /* 0x0000001302137207 */ /* 0x000fe20004800000 */
[----:B------:R-:W-:-:S07]  /*1130*/  IMAD.MOV.U32 R2, RZ, RZ, R31 ;  /* 0x000000ffff027224 */ /* 0x000fce00078e001f */
.L_x_10:
[----:B------:R-:W-:Y:S05]  /*1140*/  @!P2 BRA `(.L_x_13) ;  /* 0x000000300000a947 */ /* 0x000fea0003800000 */
[----:B------:R-:W-:-:S13]  /*1150*/  ISETP.GT.U32.AND P0, PT, R33, 0x1, PT ;  /* 0x000000012100780c */ /* 0x000fda0003f04070 */
[----:B------:R-:W-:Y:S05]  /*1160*/  @P0 EXIT ;  /* 0x000000000000094d */ /* 0x000fea0003800000 */
.L_x_14:
[----:B------:R-:W-:-:S08]  /*1170*/  NOP ;  /* 0x0000000000007918 */ /* 0x000fd00000000000 */
[----:B------:R-:W1:Y:S02]  /*1180*/  USETMAXREG.TRY_ALLOC.CTAPOOL UP0, 0xe8 ;  /* 0x000000e8000079c8 */ /* 0x000e640008000600 */
[----:B-1----:R-:W-:-:S13]  /*1190*/  PLOP3.LUT P0, PT, PT, PT, UP0, 0x80, 0x0 ;  /* 0x000000000000781c */ /* 0x002fda0003f0f008 */
[----:B------:R-:W-:Y:S05]  /*11a0*/  @!P0 BRA `(.L_x_14) ;  /* 0xfffffffc00f08947 */ /* 0x000fea000383ffff */
[----:B------:R-:W-:-:S13]  /*11b0*/  LOP3.LUT P0, RZ, R8, 0xff, RZ, 0xc0, !PT ;  /* 0x000000ff08ff7812 */ /* 0x000fda000780c0ff */
[----:B------:R-:W-:Y:S05]  /*11c0*/  @!P0 EXIT ;  /* 0x000000000000894d */ /* 0x000fea0003800000 */
[----:B------:R-:W1:Y:S01]  /*11d0*/  S2UR UR4, SR_CgaCtaId ;  /* 0x00000000000479c3 */ /* 0x000e620000008800 */
[----:B------:R-:W-:Y:S01]  /*11e0*/  VIADD R6, R5, 0xffffffff ;  /* 0xffffffff05067836 */ /* 0x000fe20000000000 */
[----:B------:R-:W-:Y:S01]  /*11f0*/  SHF.R.S32.HI R0, RZ, 0x1f, R3 ;  /* 0x0000001fff007819 */ /* 0x000fe20000011403 */
[----:B------:R-:W-:Y:S01]  /*1200*/  UMOV UR41, 0x400 ;  /* 0x0000040000297882 */ /* 0x000fe20000000000 */
[----:B------:R-:W-:Y:S02]  /*1210*/  UISETP.LT.AND UP0, UPT, UR40, 0x1, UPT ;  /* 0x000000012800788c */ /* 0x000fe4000bf01270 */
[----:B------:R-:W-:Y:S01]  /*1220*/  R2UR UR42, R6 ;  /* 0x00000000062a72ca */ /* 0x000fe200000e0000 */
[----:B------:R-:W-:Y:S01]  /*1230*/  ULDC UR6, c[0x0][0x284] ;  /* 0x0000a10000067ab9 */ /* 0x000fe20000000800 */
[CC--:B------:R-:W-:Y:S01]  /*1240*/  LEA.HI R4, R0.reuse, R3.reuse, RZ, 0x2 ;  /* 0x0000000300047211 */ /* 0x0c0fe200078f10ff */
[----:B------:R-:W-:Y:S01]  /*1250*/  USEL UR43, UR40, 0x1, UP0 ;  /* 0x00000001282b7887 */ /* 0x000fe20008000000 */
[----:B------:R-:W-:Y:S01]  /*1260*/  LEA.HI R0, R0, R3, RZ, 0x5 ;  /* 0x0000000300007211 */ /* 0x000fe200078f28ff */
[----:B------:R-:W-:Y:S01]  /*1270*/  USHF.L.U32 UR46, UR40, 0x1, URZ ;  /* 0x00000001282e7899 */ /* 0x000fe2000800063f */
[--C-:B------:R-:W-:Y:S01]  /*1280*/  SHF.R.S32.HI R58, RZ, 0x2, R4.reuse ;  /* 0x00000002ff3a7819 */ /* 0x100fe20000011404 */
[----:B------:R-:W-:Y:S01]  /*1290*/  UIADD3 UR43, -UR43, UR40, URZ ;  /* 0x000000282b2b7290 */ /* 0x000fe2000fffe13f */
[----:B------:R-:W-:-:S02]  /*12a0*/  SHF.R.S32.HI R5, RZ, 0x1f, R4 ;  /* 0x0000001fff057819 */ /* 0x000fc40000011404 */
[----:B------:R-:W-:Y:S02]  /*12b0*/  LOP3.LUT R60, R4, 0xfffffffc, RZ, 0xc0, !PT ;  /* 0xfffffffc043c7812 */ /* 0x000fe400078ec0ff */
[----:B------:R-:W-:Y:S01]  /*12c0*/  LEA.HI R5, R5, R58, RZ, 0x3 ;  /* 0x0000003a05057211 */ /* 0x000fe200078f18ff */
[----:B------:R-:W-:Y:S01]  /*12d0*/  USHF.L.U32 UR42, UR42, 0x3, URZ ;  /* 0x000000032a2a7899 */ /* 0x000fe2000800063f */
[----:B------:R-:W-:Y:S01]  /*12e0*/  ISETP.NE.AND P0, PT, R6, RZ, PT ;  /* 0x000000ff0600720c */ /* 0x000fe20003f05270 */
[----:B------:R-:W-:Y:S01]  /*12f0*/  IMAD.IADD R60, R3, 0x1, -R60 ;  /* 0x00000001033c7824 */ /* 0x000fe200078e0a3c */
[----:B------:R-:W-:Y:S01]  /*1300*/  LOP3.LUT R5, R5, 0xfffffff8, RZ, 0xc0, !PT ;  /* 0xfffffff805057812 */ /* 0x000fe200078ec0ff */
[----:B-1----:R-:W-:Y:S02]  /*1310*/  ULEA UR41, UR4, UR41, 0x18 ;  /* 0x0000002904297291 */ /* 0x002fe4000f8ec03f */
[----:B------:R-:W-:Y:S01]  /*1320*/  IMAD.U32 R62, RZ, RZ, UR42 ;  /* 0x0000002aff3e7e24 */ /* 0x000fe2000f8e00ff */
[----:B------:R-:W-:Y:S01]  /*1330*/  SEL R67, RZ, 0x1, P0 ;  /* 0x00000001ff437807 */ /* 0x000fe20000000000 */
[----:B------:R-:W-:Y:S01]  /*1340*/  IMAD.IADD R58, R58, 0x1, -R5 ;  /* 0x000000013a3a7824 */ /* 0x000fe200078e0a05 */
[----:B------:R-:W-:Y:S01]  /*1350*/  UIADD3 UR47, UR41, 0x40, URZ ;  /* 0x00000040292f7890 */ /* 0x000fe2000fffe03f */
[----:B------:R-:W-:Y:S01]  /*1360*/  SHF.R.S32.HI R5, RZ, 0x5, R0 ;  /* 0x00000005ff057819 */ /* 0x000fe20000011400 */
[----:B------:R-:W-:Y:S01]  /*1370*/  UIADD3 UR4, UR41, 0x3100, URZ ;  /* 0x0000310029047890 */ /* 0x000fe2000fffe03f */
[C---:B------:R-:W-:Y:S01]  /*1380*/  LOP3.LUT R64, R62.reuse, 0x8, RZ, 0xc0, !PT ;  /* 0x000000083e407812 */ /* 0x040fe200078ec0ff */
[----:B------:R-:W-:Y:S01]  /*1390*/  UIADD3 UR5, UR41, 0x100, URZ ;  /* 0x0000010029057890 */ /* 0x000fe2000fffe03f */
[--C-:B------:R-:W-:Y:S01]  /*13a0*/  SHF.R.S32.HI R59, RZ, 0x1f, R58.reuse ;  /* 0x0000001fff3b7819 */ /* 0x100fe2000001143a */
[----:B------:R-:W-:Y:S01]  /*13b0*/  USHF.R.U32.HI UR4, URZ, 0x4, UR4 ;  /* 0x000000043f047899 */ /* 0x000fe20008011604 */
[C-C-:B------:R-:W-:Y:S01]  /*13c0*/  IMAD R65, R5.reuse, -0x10, -R58.reuse ;  /* 0xfffffff005417824 */ /* 0x140fe200078e0a3a */
[----:B------:R-:W-:Y:S01]  /*13d0*/  USHF.R.U32.HI UR5, URZ, 0x4, UR5 ;  /* 0x000000043f057899 */ /* 0x000fe20008011605 */
[----:B------:R-:W-:Y:S01]  /*13e0*/  IMAD.U32 R61, RZ, RZ, UR47 ;  /* 0x0000002fff3d7e24 */ /* 0x000fe2000f8e00ff */
[----:B------:R-:W-:Y:S01]  /*13f0*/  ULOP3.LUT UR4, UR4, 0x3fff, URZ, 0xc0, !UPT ;  /* 0x00003fff04047892 */ /* 0x000fe2000f8ec03f */
[----:B------:R-:W-:Y:S01]  /*1400*/  IMAD.WIDE R58, R5, 0x10, R58 ;  /* 0x00000010053a7825 */ /* 0x000fe200078e023a */
[----:B------:R-:W-:Y:S01]  /*1410*/  ULOP3.LUT UR5, UR5, 0x3fff, URZ, 0xc0, !UPT ;  /* 0x00003fff05057892 */ /* 0x000fe2000f8ec03f */
[----:B------:R-:W-:Y:S01]  /*1420*/  LOP3.LUT R62, R62, 0x8, RZ, 0xc, !PT ;  /* 0x000000083e3e7812 */ /* 0x000fe200078e0cff */
[----:B------:R-:W-:Y:S01]  /*1430*/  ULOP3.LUT UR44, UR4, 0x10000, URZ, 0xfc, !UPT ;  /* 0x00010000042c7892 */ /* 0x000fe2000f8efc3f */
[----:B------:R-:W-:Y:S01]  /*1440*/  VIADD R63, R61, UR42 ;  /* 0x0000002a3d3f7c36 */ /* 0x000fe20008000000 */
[----:B------:R-:W-:Y:S01]  /*1450*/  LOP3.LUT R64, R64, 0x18, RZ, 0x3c, !PT ;  /* 0x0000001840407812 */ /* 0x000fe200078e3cff */
[----:B------:R-:W-:Y:S01]  /*1460*/  VIADD R65, R65, UR6 ;  /* 0x0000000641417c36 */ /* 0x000fe20008000000 */
[----:B------:R-:W-:-:S12]  /*1470*/  ULOP3.LUT UR45, UR5, 0x10000, URZ, 0xfc, !UPT ;  /* 0x00010000052d7892 */ /* 0x000fd8000f8efc3f */
.L_x_102:
[----:B------:R-:W-:Y:S01]  /*1480*/  SHF.L.U32 R0, R67, 0x1f, RZ ;  /* 0x0000001f43007819 */ /* 0x000fe200000006ff */
[----:B------:R-:W-:Y:S02]  /*1490*/  ULDC UR4, c[0x0][0x28c] ;  /* 0x0000a30000047ab9 */ /* 0x000fe40000000800 */
[----:B------:R-:W-:Y:S01]  /*14a0*/  ISETP.LT.AND P1, PT, RZ, UR4, PT ;  /* 0x00000004ff007c0c */ /* 0x000fe2000bf21270 */
[----:B-1----:R-:W1:Y:S02]  /*14b0*/  SYNCS.PHASECHK.TRANS64.TRYWAIT P0, [R61+UR42], R0 ;  /* 0x000000003d0075a7 */ /* 0x002e64000800016a */
[----:B-1-34-:R-:W-:Y:S10]  /*14c0*/  @!P0 BRA `(.L_x_15) ;  /* 0x0000003800ec8947 */ /* 0x01aff40003800000 */
.L_x_123:
[----:B------:R-:W-:Y:S05]  /*14d0*/  @P1 BRA `(.L_x_16) ;  /* 0x0000000000401947 */ /* 0x000fea0003800000 */
[----:B-1----:R-:W-:Y:S01]  /*14e0*/  MOV R0, 0x0 ;  /* 0x0000000000007802 */ /* 0x002fe20000000f00 */
[----:B------:R-:W-:Y:S01]  /*14f0*/  ULDC.64 UR4, c[0x4][0x68] ;  /* 0x01001a0000047ab9 */ /* 0x000fe20000000a00 */
[----:B------:R-:W-:Y:S01]  /*1500*/  ULDC.64 UR6, c[0x4][0x8] ;  /* 0x0100020000067ab9 */ /* 0x000fe20000000a00 */
[----:B------:R-:W-:Y:S01]  /*1510*/  IMAD.U32 R4, RZ, RZ, UR4 ;  /* 0x00000004ff047e24 */ /* 0x000fe2000f8e00ff */
[----:B------:R1:W2:Y:S01]  /*1520*/  LDC.64 R14, c[0x4][R0] ;  /* 0x01000000000e7b82 */ /* 0x0002a20000000a00 */
[----:B------:R-:W-:Y:S01]  /*1530*/  IMAD.U32 R5, RZ, RZ, UR5 ;  /* 0x00000005ff057e24 */ /* 0x000fe2000f8e00ff */
[----:B------:R-:W-:Y:S01]  /*1540*/  ULDC.64 UR4, c[0x4][0x70] ;  /* 0x01001c0000047ab9 */ /* 0x000fe20000000a00 */
[----:B------:R-:W-:Y:S02]  /*1550*/  IMAD.U32 R10, RZ, RZ, UR6 ;  /* 0x00000006ff0a7e24 */ /* 0x000fe4000f8e00ff */
[----:B------:R-:W-:Y:S02]  /*1560*/  IMAD.U32 R6, RZ, RZ, UR4 ;  /* 0x00000004ff067e24 */ /* 0x000fe4000f8e00ff */
[----:B------:R-:W-:-:S02]  /*1570*/  IMAD.U32 R7, RZ, RZ, UR5 ;  /* 0x00000005ff077e24 */ /* 0x000fc4000f8e00ff */
[----:B------:R-:W-:Y:S02]  /*1580*/  IMAD.U32 R11, RZ, RZ, UR7 ;  /* 0x00000007ff0b7e24 */ /* 0x000fe4000f8e00ff */
[----:B------:R-:W-:Y:S02]  /*1590*/  IMAD.MOV.U32 R8, RZ, RZ, 0x1e1 ;  /* 0x000001e1ff087424 */ /* 0x000fe400078e00ff */
[----:B0-----:R-:W-:Y:S02]  /*15a0*/  IMAD.MOV.U32 R12, RZ, RZ, 0x1 ;  /* 0x00000001ff0c7424 */ /* 0x001fe400078e00ff */
[----:B-1----:R-:W-:-:S07]  /*15b0*/  IMAD.MOV.U32 R13, RZ, RZ, RZ ;  /* 0x000000ffff0d7224 */ /* 0x002fce00078e00ff */
[----:B------:R-:W-:-:S07]  /*15c0*/  LEPC R20, `(.L_x_16) ;  /* 0x000000001014794e */ /* 0x000fce0000000000 */
[----:B--2--5:R-:W-:Y:S05]  /*15d0*/  CALL.ABS.NOINC R14 ;  /* 0x000000000e007343 */ /* 0x024fea0003c00000 */
.L_x_16:
[----:B-1----:R-:W-:-:S04]  /*15e0*/  LOP3.LUT R0, R16, 0x1, RZ, 0xfc, !PT ;  /* 0x0000000110007812 */ /* 0x002fc800078efcff */
[----:B------:R-:W-:-:S13]  /*15f0*/  ISETP.NE.AND P0, PT, R0, 0x3, PT ;  /* 0x000000030000780c */ /* 0x000fda0003f05270 */
[----:B------:R-:W-:Y:S05]  /*1600*/  @!P0 BRA `(.L_x_17) ;  /* 0x0000000000048947 */ /* 0x000fea0003800000 */
[----:B------:R-:W-:Y:S01]  /*1610*/  BPT.TRAP 0x1 ;  /* 0x000000040000795c */ /* 0x000fe20000300000 */
.L_x_17:
[----:B------:R-:W-:Y:S02]  /*1620*/  IMAD.U32 R3, RZ, RZ, UR38 ;  /* 0x00000026ff037e24 */ /* 0x000fe4000f8e00ff */
[----:B------:R-:W-:-:S03]  /*1630*/  IMAD.U32 R0, RZ, RZ, UR39 ;  /* 0x00000027ff007e24 */ /* 0x000fc6000f8e00ff */
[----:B------:R-:W-:Y:S02]  /*1640*/  LEA R3, R3, UR41, 0x3 ;  /* 0x0000002903037c11 */ /* 0x000fe4000f8e18ff */
[----:B------:R-:W-:-:S04]  /*1650*/  SHF.L.U32 R0, R0, 0x1f, RZ ;  /* 0x0000001f00007819 */ /* 0x000fc800000006ff */
[----:B------:R1:W2:Y:S01]  /*1660*/  SYNCS.PHASECHK.TRANS64.TRYWAIT P1, [R3+URZ], R0 ;  /* 0x00000000030075a7 */ /* 0x0002a2000802017f */
[----:B------:R-:W-:Y:S05]  /*1670*/  @!P0 BRA `(.L_x_18) ;  /* 0x0000000000048947 */ /* 0x000fea0003800000 */
[----:B------:R-:W-:Y:S01]  /*1680*/  BPT.TRAP 0x1 ;  /* 0x000000040000795c */ /* 0x000fe20000300000 */
.L_x_18:
[----:B--2---:R-:W-:Y:S05]  /*1690*/  @P1 BRA `(.L_x_19) ;  /* 0x0000000000081947 */ /* 0x004fea0003800000 */
[----:B------:R-:W2:Y:S02]  /*16a0*/  SYNCS.PHASECHK.TRANS64.TRYWAIT P1, [R3+URZ], R0 ;  /* 0x00000000030075a7 */ /* 0x000ea4000802017f */
[----:B--2---:R-:W-:Y:S05]  /*16b0*/  @!P1 BRA `(.L_x_20) ;  /* 0x0000003800849947 */ /* 0x004fea0003800000 */
.L_x_19:
[----:B------:R-:W-:Y:S05]  /*16c0*/  WARPSYNC.ALL ;  /* 0x0000000000007948 */ /* 0x000fea0003800000 */
[----:B------:R-:W-:Y:S01]  /*16d0*/  ULEA UR4, UR38, UR45, 0x8 ;  /* 0x0000002d26047291 */ /* 0x000fe2000f8e403f */
[----:B------:R-:W-:Y:S01]  /*16e0*/  WARPGROUP.ARRIVE ;  /* 0x00000000000079c5 */ /* 0x000fe20000000000 */
[----:B------:R-:W-:Y:S01]  /*16f0*/  ULEA UR6, UR38, UR44, 0x8 ;  /* 0x0000002c26067291 */ /* 0x000fe2000f8e403f */
[----:B-12---:R-:W-:Y:S01]  /*1700*/  IMAD.U32 R0, RZ, RZ, UR43 ;  /* 0x0000002bff007e24 */ /* 0x006fe2000f8e00ff */
[----:B------:R-:W-:Y:S01]  /*1710*/  UMOV UR5, 0x80000020 ;  /* 0x8000002000057882 */ /* 0x000fe20000000000 */
[----:B------:R-:W-:-:S03]  /*1720*/  UMOV UR7, 0x80000020 ;  /* 0x8000002000077882 */ /* 0x000fc60000000000 */
[----:B------:R-:W-:-:S03]  /*1730*/  ISETP.GE.AND P1, PT, R0, 0x1, PT ;  /* 0x000000010000780c */ /* 0x000fc60003f26270 */
[----:B------:R-:W-:Y:S01]  /*1740*/  IGMMA.64x64x32.S8.S8 R24, gdesc[UR4], RZ, !UPT, gsb0 ;  /* 0x01e00000041879f1 */ /* 0x000fe2000c0410ff */
[----:B------:R-:W-:Y:S02]  /*1750*/  UIADD3 UR4, UR4, 0x2, URZ ;  /* 0x0000000204047890 */ /* 0x000fe4000fffe03f */
[----:B------:R-:W-:Y:S01]  /*1760*/  UIADD3 UR6, UR6, 0x2, URZ ;  /* 0x0000000206067890 */ /* 0x000fe2000fffe03f */
[----:B------:R-:W-:Y:S01]  /*1770*/  UMOV UR5, 0x80000020 ;  /* 0x8000002000057882 */ /* 0x000fe20000000000 */
[----:B------:R-:W-:Y:S01]  /*1780*/  UMOV UR7, 0x80000020 ;  /* 0x8000002000077882 */ /* 0x000fe20000000000 */
[----:B------:R-:W-:Y:S02]  /*1790*/  WARPGROUP.DEPBAR.LE gsb0, 0x0 ;  /* 0x00008000000079c5 */ /* 0x000fe40000010000 */
[----:B------:R-:W-:-:S06]  /*17a0*/  WARPGROUP.ARRIVE ;  /* 0x00000000000079c5 */ /* 0x000fcc0000000000 */
[----:B------:R-:W-:Y:S03]  /*17b0*/  IGMMA.64x64x32.S8.S8 R24, gdesc[UR4], R24, gsb0 ;  /* 0x01e00000041879f1 */ /* 0x000fe60008041018 */
[----:B------:R-:W-:Y:S02]  /*17c0*/  WARPGROUP.DEPBAR.LE gsb0, 0x0 ;  /* 0x00008000000079c5 */ /* 0x000fe40000010000 */
[----:B------:R-:W-:Y:S05]  /*17d0*/  @!P1 BRA `(.L_x_21) ;  /* 0x0000000000d09947 */ /* 0x000fea0003800000 */
[----:B------:R-:W-:Y:S01]  /*17e0*/  UIADD3 UR4, UR38, 0x1, URZ ;  /* 0x0000000126047890 */ /* 0x000fe2000fffe03f */
[----:B------:R-:W-:Y:S01]  /*17f0*/  IMAD.U32 R0, RZ, RZ, UR43 ;  /* 0x0000002bff007e24 */ /* 0x000fe2000f8e00ff */
[----:B------:R-:W-:Y:S02]  /*1800*/  UMOV UR9, UR38 ;  /* 0x0000002600097c82 */ /* 0x000fe40008000000 */
[----:B------:R-:W-:-:S04]  /*1810*/  UISETP.NE.AND UP0, UPT, UR4, 0x3, UPT ;  /* 0x000000030400788c */ /* 0x000fc8000bf05270 */
[----:B------:R-:W-:Y:S02]  /*1820*/  USEL UR5, URZ, 0x1, UP0 ;  /* 0x000000013f057887 */ /* 0x000fe40008000000 */
[----:B------:R-:W-:Y:S02]  /*1830*/  USEL UR8, UR4, URZ, UP0 ;  /* 0x0000003f04087287 */ /* 0x000fe40008000000 */
[----:B------:R-:W-:-:S06]  /*1840*/  ULOP3.LUT UR5, UR39, UR5, URZ, 0x3c, !UPT ;  /* 0x0000000527057292 */ /* 0x000fcc000f8e3c3f */
[----:B------:R-:W-:-:S07]  /*1850*/  IMAD.U32 R5, RZ, RZ, UR5 ;  /* 0x00000005ff057e24 */ /* 0x000fce000f8e00ff */
.L_x_28:
[----:B-12---:R-:W-:Y:S05]  /*1860*/  @!P0 BRA `(.L_x_22) ;  /* 0x0000000000048947 */ /* 0x006fea0003800000 */
[----:B------:R-:W-:Y:S01]  /*1870*/  BPT.TRAP 0x1 ;  /* 0x000000040000795c */ /* 0x000fe20000300000 */
.L_x_22:
[----:B------:R-:W-:Y:S01]  /*1880*/  ULEA UR4, UR8, UR41, 0x3 ;  /* 0x0000002908047291 */ /* 0x000fe2000f8e183f */
[----:B------:R-:W-:-:S08]  /*1890*/  SHF.L.U32 R3, R5, 0x1f, RZ ;  /* 0x0000001f05037819 */ /* 0x000fd000000006ff */
[----:B------:R1:W2:Y:S01]  /*18a0*/  SYNCS.PHASECHK.TRANS64.TRYWAIT P1, [UR4], R3 ;  /* 0x00000003ff0075a7 */ /* 0x0002a20008020144 */
[----:B------:R-:W-:Y:S05]  /*18b0*/  @!P0 BRA `(.L_x_23) ;  /* 0x0000000000048947 */ /* 0x000fea0003800000 */
[----:B------:R-:W-:Y:S01]  /*18c0*/  BPT.TRAP 0x1 ;  /* 0x000000040000795c */ /* 0x000fe20000300000 */
.L_x_23:
[----:B--2---:R-:W-:Y:S05]  /*18d0*/  @P1 BRA `(.L_x_24) ;  /* 0x0000000000081947 */ /* 0x004fea0003800000 */
[----:B------:R-:W2:Y:S02]  /*18e0*/  SYNCS.PHASECHK.TRANS64.TRYWAIT P1, [UR4], R3 ;  /* 0x00000003ff0075a7 */ /* 0x000ea40008020144 */
[----:B--2---:R-:W-:Y:S05]  /*18f0*/  @!P1 BRA `(.L_x_25) ;  /* 0x0000003800089947 */ /* 0x004fea0003800000 */
.L_x_24:
[----:B------:R-:W-:Y:S01]  /*1900*/  ULEA UR4, UR8, UR45, 0x8 ;  /* 0x0000002d08047291 */ /* 0x000fe2000f8e403f */
[----:B------:R-:W-:Y:S01]  /*1910*/  WARPGROUP.ARRIVE ;  /* 0x00000000000079c5 */ /* 0x000fe20000000000 */
[----:B------:R-:W-:Y:S01]  /*1920*/  ULEA UR6, UR8, UR44, 0x8 ;  /* 0x0000002c08067291 */ /* 0x000fe2000f8e403f */
[----:B------:R-:W-:Y:S01]  /*1930*/  UMOV UR5, 0x80000020 ;  /* 0x8000002000057882 */ /* 0x000fe20000000000 */
[----:B------:R-:W-:-:S07]  /*1940*/  UMOV UR7, 0x80000020 ;  /* 0x8000002000077882 */ /* 0x000fce0000000000 */
[----:B------:R-:W-:Y:S01]  /*1950*/  IGMMA.64x64x32.S8.S8 R24, gdesc[UR4], R24, gsb0 ;  /* 0x01e00000041879f1 */ /* 0x000fe20008041018 */
        /* <DEDUP_REMOVED lines=9> */
[----:B------:R-:W-:Y:S01]  /*19f0*/  BPT.TRAP 0x1 ;  /* 0x000000040000795c */ /* 0x000fe20000300000 */
.L_x_26:
[----:B------:R-:W-:Y:S01]  /*1a00*/  ULEA UR4, UR9, UR41, 0x3 ;  /* 0x0000002909047291 */ /* 0x000fe2000f8e183f */
[----:B------:R-:W-:-:S03]  /*1a10*/  ISETP.GT.U32.AND P1, PT, R16, 0x1, PT ;  /* 0x000000011000780c */ /* 0x000fc60003f24070 */
[----:B------:R-:W-:-:S04]  /*1a20*/  UIADD3 UR4, UR4, 0x18, URZ ;  /* 0x0000001804047890 */ /* 0x000fc8000fffe03f */
[----:B------:R-:W-:-:S09]  /*1a30*/  UPRMT UR4, URZ, 0x654, UR4 ;  /* 0x000006543f047896 */ /* 0x000fd20008000004 */
[----:B------:R-:W-:Y:S01]  /*1a40*/  SYNCS.ARRIVE.TRANS64.RED.A1T0 RZ, [UR4], RZ ;  /* 0x000000ffffff79a7 */ /* 0x000fe20008100404 */
[----:B------:R-:W-:Y:S05]  /*1a50*/  @P1 BRA `(.L_x_27) ;  /* 0x0000000000041947 */ /* 0x000fea0003800000 */
[----:B------:R-:W-:Y:S01]  /*1a60*/  BPT.TRAP 0x1 ;  /* 0x000000040000795c */ /* 0x000fe20000300000 */
.L_x_27:
[----:B------:R-:W-:Y:S01]  /*1a70*/  UIADD3 UR8, UR8, 0x1, URZ ;  /* 0x0000000108087890 */ /* 0x000fe2000fffe03f */
[C---:B------:R-:W-:Y:S01]  /*1a80*/  ISETP.GT.AND P1, PT, R0.reuse, 0x1, PT ;  /* 0x000000010000780c */ /* 0x040fe20003f24270 */
[----:B------:R-:W-:Y:S01]  /*1a90*/  UIADD3 UR9, UR9, 0x1, URZ ;  /* 0x0000000109097890 */ /* 0x000fe2000fffe03f */
[----:B------:R-:W-:Y:S01]  /*1aa0*/  VIADD R0, R0, 0xffffffff ;  /* 0xffffffff00007836 */ /* 0x000fe20000000000 */
[----:B------:R-:W-:Y:S02]  /*1ab0*/  UISETP.NE.AND UP0, UPT, UR8, 0x3, UPT ;  /* 0x000000030800788c */ /* 0x000fe4000bf05270 */
[----:B------:R-:W-:Y:S02]  /*1ac0*/  UISETP.NE.AND UP1, UPT, UR9, 0x3, UPT ;  /* 0x000000030900788c */ /* 0x000fe4000bf25270 */
[----:B------:R-:W-:Y:S02]  /*1ad0*/  USEL UR4, URZ, 0x1, UP0 ;  /* 0x000000013f047887 */ /* 0x000fe40008000000 */
[----:B------:R-:W-:-:S02]  /*1ae0*/  USEL UR8, UR8, URZ, UP0 ;  /* 0x0000003f08087287 */ /* 0x000fc40008000000 */
[----:B------:R-:W-:Y:S02]  /*1af0*/  USEL UR9, UR9, URZ, UP1 ;  /* 0x0000003f09097287 */ /* 0x000fe40008800000 */
[----:B------:R-:W-:Y:S01]  /*1b00*/  LOP3.LUT R5, R5, UR4, RZ, 0x3c, !PT ;  /* 0x0000000405057c12 */ /* 0x000fe2000f8e3cff */
[----:B------:R-:W-:Y:S09]  /*1b10*/  @P1 BRA `(.L_x_28) ;  /* 0xfffffffc00501947 */ /* 0x000ff2000383ffff */
.L_x_21:
[----:B------:R-:W3:Y:S01]  /*1b20*/  LDC R0, c[0x0][0x28c] ;  /* 0x0000a300ff007b82 */ /* 0x000ee20000000800 */
[----:B------:R4:W-:Y:S01]  /*1b30*/  SYNCS.ARRIVE.TRANS64.A1T0 RZ, [R62+UR47], RZ ;  /* 0x000000ff3eff79a7 */ /* 0x0009e2000810002f */
[----:B---3--:R-:W-:-:S13]  /*1b40*/  ISETP.GE.AND P1, PT, R0, 0x1, PT ;  /* 0x000000010000780c */ /* 0x008fda0003f26270 */
[----:B----4-:R-:W-:Y:S05]  /*1b50*/  @!P1 BRA `(.L_x_29) ;  /* 0x0000000000349947 */ /* 0x010fea0003800000 */
[----:B------:R-:W-:Y:S05]  /*1b60*/  @!P0 BRA `(.L_x_30) ;  /* 0x0000000000048947 */ /* 0x000fea0003800000 */
[----:B------:R-:W-:Y:S01]  /*1b70*/  BPT.TRAP 0x1 ;  /* 0x000000040000795c */ /* 0x000fe20000300000 */
.L_x_30:
[----:B------:R-:W-:Y:S01]  /*1b80*/  UIADD3 UR6, UR43, UR38, URZ ;  /* 0x000000262b067290 */ /* 0x000fe2000fffe03f */
[----:B------:R-:W-:-:S03]  /*1b90*/  ISETP.GT.U32.AND P0, PT, R16, 0x1, PT ;  /* 0x000000011000780c */ /* 0x000fc60003f04070 */
[----:B------:R-:W-:-:S04]  /*1ba0*/  UIMAD.WIDE.U32 UR4, UR6, -0x55555555, URZ ;  /* 0xaaaaaaab060478a5 */ /* 0x000fc8000f8e003f */
[----:B------:R-:W-:-:S04]  /*1bb0*/  USHF.R.U32.HI UR4, URZ, 0x1, UR5 ;  /* 0x000000013f047899 */ /* 0x000fc80008011605 */
[----:B------:R-:W-:-:S04]  /*1bc0*/  UIMAD UR6, UR4, -0x3, UR6 ;  /* 0xfffffffd040678a4 */ /* 0x000fc8000f8e0206 */
[----:B------:R-:W-:-:S04]  /*1bd0*/  ULEA UR6, UR6, UR41, 0x3 ;  /* 0x0000002906067291 */ /* 0x000fc8000f8e183f */
[----:B------:R-:W-:-:S04]  /*1be0*/  UIADD3 UR6, UR6, 0x18, URZ ;  /* 0x0000001806067890 */ /* 0x000fc8000fffe03f */
[----:B------:R-:W-:-:S09]  /*1bf0*/  UPRMT UR6, URZ, 0x654, UR6 ;  /* 0x000006543f067896 */ /* 0x000fd20008000006 */
[----:B------:R-:W-:Y:S01]  /*1c00*/  SYNCS.ARRIVE.TRANS64.RED.A1T0 RZ, [UR6], RZ ;  /* 0x000000ffffff79a7 */ /* 0x000fe20008100406 */
[----:B------:R-:W-:Y:S05]  /*1c10*/  @P0 BRA `(.L_x_29) ;  /* 0x0000000000040947 */ /* 0x000fea0003800000 */
[----:B------:R-:W-:Y:S01]  /*1c20*/  BPT.TRAP 0x1 ;  /* 0x000000040000795c */ /* 0x000fe20000300000 */
.L_x_29:
[----:B------:R-:W-:Y:S01]  /*1c30*/  SHF.L.U32 R0, R67, 0x1f, RZ ;  /* 0x0000001f43007819 */ /* 0x000fe200000006ff */
[----:B------:R-:W-:Y:S01]  /*1c40*/  UIADD3 UR38, UR46, UR38, URZ ;  /* 0x000000262e267290 */ /* 0x000fe2000fffe03f */
[----:B------:R-:W3:Y:S01]  /*1c50*/  LDC R15, c[0x0][0x288] ;  /* 0x0000a200ff0f7b82 */ /* 0x000ee20000000800 */
[----:B------:R-:W-:Y:S01]  /*1c60*/  UISETP.GE.U32.AND UP1, UPT, UR46, 0x3, UPT ;  /* 0x000000032e00788c */ /* 0x000fe2000bf26070 */
[----:B------:R-:W-:Y:S01]  /*1c70*/  IMAD.SHL.U32 R8, R60, 0x2, RZ ;  /* 0x000000023c087824 */ /* 0x000fe200078e00ff */
[----:B------:R-:W-:Y:S02]  /*1c80*/  UISETP.GT.U32.AND UP0, UPT, UR38, 0x2, UPT ;  /* 0x000000022600788c */ /* 0x000fe4000bf04070 */
[----:B------:R-:W-:Y:S02]  /*1c90*/  UIMAD.WIDE.U32 UR4, UR38, -0x55555555, URZ ;  /* 0xaaaaaaab260478a5 */ /* 0x000fe4000f8e003f */
[----:B------:R-:W-:Y:S01]  /*1ca0*/  UISETP.LT.U32.AND UP0, UPT, UR46, 0x3, UP0 ;  /* 0x000000032e00788c */ /* 0x000fe20008701070 */
[----:B------:R-:W4:Y:S01]  /*1cb0*/  SYNCS.PHASECHK.TRANS64.TRYWAIT P0, [R61+UR42+0x10], R0 ;  /* 0x000010003d0075a7 */ /* 0x000f22000800016a */
[----:B------:R-:W-:Y:S01]  /*1cc0*/  USHF.R.U32.HI UR4, URZ, 0x1, UR5 ;  /* 0x000000013f047899 */ /* 0x000fe20008011605 */
[----:B------:R-:W-:Y:S01]  /*1cd0*/  SHF.R.S32.HI R9, RZ, 0x1f, R8 ;  /* 0x0000001fff097819 */ /* 0x000fe20000011408 */
[----:B------:R-:W-:-:S02]  /*1ce0*/  USEL UR6, URZ, 0x1, !UP0 ;  /* 0x000000013f067887 */ /* 0x000fc4000c000000 */
[----:B------:R-:W-:Y:S02]  /*1cf0*/  UIMAD UR38, UR4, -0x3, UR38 ;  /* 0xfffffffd042678a4 */ /* 0x000fe4000f8e0226 */
[----:B------:R-:W-:-:S04]  /*1d00*/  ULOP3.LUT UR39, UR39, UR6, URZ, 0x3c, !UPT ;  /* 0x0000000627277292 */ /* 0x000fc8000f8e3c3f */
[----:B------:R-:W-:Y:S01]  /*1d10*/  @UP1 ULOP3.LUT UR39, UR39, 0x1, UR4, 0x78, !UPT ;  /* 0x0000000127271892 */ /* 0x000fe2000f8e7804 */
[----:B---34-:R-:W-:Y:S11]  /*1d20*/  @!P0 BRA `(.L_x_31) ;  /* 0x0000003400148947 */ /* 0x018ff60003800000 */
.L_x_124:
[----:B---3--:R-:W-:Y:S01]  /*1d30*/  IMAD.SHL.U32 R0, R19, 0x40, RZ ;  /* 0x0000004013007824 */ /* 0x008fe200078e00ff */
[----:B------:R-:W-:Y:S01]  /*1d40*/  ULDC UR6, c[0x0][0x284] ;  /* 0x0000a10000067ab9 */ /* 0x000fe20000000800 */
[----:B------:R-:W-:Y:S01]  /*1d50*/  IMAD.SHL.U32 R22, R22, 0x40, RZ ;  /* 0x0000004016167824 */ /* 0x000fe200078e00ff */
[----:B------:R-:W-:Y:S01]  /*1d60*/  SHF.R.S32.HI R69, RZ, 0x1f, R2 ;  /* 0x0000001fff457819 */ /* 0x000fe20000011402 */
[----:B------:R-:W-:Y:S01]  /*1d70*/  ULDC.64 UR4, c[0x0][0x5d0] ;  /* 0x0001740000047ab9 */ /* 0x000fe20000000a00 */
[----:B------:R-:W-:Y:S01]  /*1d80*/  ISETP.GE.AND P0, PT, R0, UR6, PT ;  /* 0x0000000600007c0c */ /* 0x000fe2000bf06270 */
[----:B--2---:R-:W-:Y:S01]  /*1d90*/  IMAD.WIDE.U32 R4, R2, UR4, R8 ;  /* 0x0000000402047c25 */ /* 0x004fe2000f8e0008 */
[----:B------:R-:W-:Y:S02]  /*1da0*/  SHF.R.S32.HI R68, RZ, 0x1f, R22 ;  /* 0x0000001fff447819 */ /* 0x000fe40000011416 */
[C---:B------:R-:W-:Y:S01]  /*1db0*/  ISETP.GE.OR P0, PT, R22.reuse, R15, P0 ;  /* 0x0000000f1600720c */ /* 0x040fe20000706670 */
[----:B-1----:R-:W-:Y:S01]  /*1dc0*/  IMAD R3, R69, UR4, RZ ;  /* 0x0000000445037c24 */ /* 0x002fe2000f8e02ff */
[----:B------:R-:W-:-:S03]  /*1dd0*/  IADD3 R4, P1, R22, R4, RZ ;  /* 0x0000000416047210 */ /* 0x000fc60007f3e0ff */
[----:B------:R-:W-:-:S05]  /*1de0*/  IMAD R3, R2, UR5, R3 ;  /* 0x0000000502037c24 */ /* 0x000fca000f8e0203 */
[----:B------:R-:W-:-:S03]  /*1df0*/  IADD3.X R5, R68, R5, R3, P1, !PT ;  /* 0x0000000544057210 */ /* 0x000fc60000ffe403 */
[----:B------:R-:W-:Y:S05]  /*1e00*/  @P0 BRA `(.L_x_32) ;  /* 0x0000001c00200947 */ /* 0x000fea0003800000 */
[----:B------:R-:W1:Y:S01]  /*1e10*/  LDC.64 R10, c[0x0][0x5c8] ;  /* 0x00017200ff0a7b82 */ /* 0x000e620000000a00 */
[----:B0-----:R-:W-:Y:S01]  /*1e20*/  IMAD.WIDE R12, R19, 0x40, R58 ;  /* 0x00000040130c7825 */ /* 0x001fe200078e023a */
[----:B------:R-:W-:Y:S01]  /*1e30*/  ULDC.64 UR4, c[0x0][0x5c0] ;  /* 0x0001700000047ab9 */ /* 0x000fe20000000a00 */
[----:B------:R-:W-:Y:S02]  /*1e40*/  BSSY B0, `(.L_x_32) ;  /* 0x00001c4000007945 */ /* 0x000fe40003800000 */
[----:B------:R-:W-:Y:S02]  /*1e50*/  IMAD.IADD R70, R65, 0x1, -R0 ;  /* 0x0000000141467824 */ /* 0x000fe400078e0a00 */
[-C--:B-1----:R-:W-:Y:S02]  /*1e60*/  IMAD R3, R13, R10.reuse, RZ ;  /* 0x0000000a0d037224 */ /* 0x082fe400078e02ff */
[----:B------:R-:W-:-:S04]  /*1e70*/  IMAD.WIDE.U32 R4, R12, R10, R4 ;  /* 0x0000000a0c047225 */ /* 0x000fc800078e0004 */
[----:B------:R-:W-:Y:S01]  /*1e80*/  IMAD R3, R12, R11, R3 ;  /* 0x0000000b0c037224 */ /* 0x000fe200078e0203 */
[----:B------:R-:W-:-:S03]  /*1e90*/  IADD3 R6, P0, R4, UR4, RZ ;  /* 0x0000000404067c10 */ /* 0x000fc6000ff1e0ff */
[----:B------:R-:W-:Y:S01]  /*1ea0*/  IMAD.IADD R3, R5, 0x1, R3 ;  /* 0x0000000105037824 */ /* 0x000fe200078e0203 */
[----:B------:R-:W-:-:S04]  /*1eb0*/  LEA R4, P1, R10, R6, 0x3 ;  /* 0x000000060a047211 */ /* 0x000fc800078218ff */
[----:B------:R-:W-:Y:S01]  /*1ec0*/  IADD3.X R7, R3, UR5, RZ, P0, !PT ;  /* 0x0000000503077c10 */ /* 0x000fe200087fe4ff */
[----:B------:R-:W-:Y:S01]  /*1ed0*/  IMAD R3, R60, -0x2, R15 ;  /* 0xfffffffe3c037824 */ /* 0x000fe200078e020f */
[----:B-----5:R-:W-:Y:S02]  /*1ee0*/  ISETP.NE.AND P0, PT, R57, RZ, PT ;  /* 0x000000ff3900720c */ /* 0x020fe40003f05270 */
[----:B------:R-:W-:Y:S01]  /*1ef0*/  LEA.HI.X R5, R10, R7, R11, 0x3, P1 ;  /* 0x000000070a057211 */ /* 0x000fe200008f1c0b */
[----:B------:R-:W-:-:S10]  /*1f00*/  IMAD.IADD R71, R3, 0x1, -R22 ;  /* 0x0000000103477824 */ /* 0x000fd400078e0a16 */
[----:B------:R-:W-:Y:S05]  /*1f10*/  @!P0 BRA `(.L_x_33) ;  /* 0x0000001400188947 */ /* 0x000fea0003800000 */
[----:B------:R-:W0:Y:S01]  /*1f20*/  LDC.64 R14, c[0x0][0x5b0] ;  /* 0x00016c00ff0e7b82 */ /* 0x000e220000000a00 */
[----:B------:R-:W-:Y:S01]  /*1f30*/  ULDC.64 UR4, c[0x0][0x5b8] ;  /* 0x00016e0000047ab9 */ /* 0x000fe20000000a00 */
[----:B------:R-:W-:Y:S01]  /*1f40*/  ISETP.GE.AND P3, PT, R71, 0x1, PT ;  /* 0x000000014700780c */ /* 0x000fe20003f66270 */
[----:B------:R-:W-:Y:S01]  /*1f50*/  IMAD.WIDE.U32 R8, R2, UR4, R8 ;  /* 0x0000000402087c25 */ /* 0x000fe2000f8e0008 */
[----:B------:R-:W-:Y:S02]  /*1f60*/  BSSY B1, `(.L_x_34) ;  /* 0x000000e000017945 */ /* 0x000fe40003800000 */
[----:B------:R-:W-:Y:S01]  /*1f70*/  ISETP.LT.OR P1, PT, R70, 0x1, !P3 ;  /* 0x000000014600780c */ /* 0x000fe20005f21670 */
[----:B------:R-:W-:Y:S01]  /*1f80*/  IMAD R3, R69, UR4, RZ ;  /* 0x0000000445037c24 */ /* 0x000fe2000f8e02ff */
[----:B------:R-:W1:Y:S01]  /*1f90*/  LDC.64 R20, c[0x0][0x5a8] ;  /* 0x00016a00ff147b82 */ /* 0x000e620000000a00 */
[----:B------:R-:W-:Y:S02]  /*1fa0*/  IADD3 R10, P0, R22, R8, RZ ;  /* 0x00000008160a7210 */ /* 0x000fe40007f1e0ff */
[----:B------:R-:W-:-:S05]  /*1fb0*/  IMAD R3, R2, UR5, R3 ;  /* 0x0000000502037c24 */ /* 0x000fca000f8e0203 */
[----:B------:R-:W-:Y:S01]  /*1fc0*/  IADD3.X R11, R68, R9, R3, P0, !PT ;  /* 0x00000009440b7210 */ /* 0x000fe200007fe403 */
[-C--:B0-----:R-:W-:Y:S02]  /*1fd0*/  IMAD R0, R13, R14.reuse, RZ ;  /* 0x0000000e0d007224 */ /* 0x081fe400078e02ff */
[----:B------:R-:W-:-:S04]  /*1fe0*/  IMAD.WIDE.U32 R2, R12, R14, R10 ;  /* 0x0000000e0c027225 */ /* 0x000fc800078e000a */
[----:B------:R-:W-:Y:S01]  /*1ff0*/  IMAD R19, R12, R15, R0 ;  /* 0x0000000f0c137224 */ /* 0x000fe200078e0200 */
[----:B-1----:R-:W-:-:S04]  /*2000*/  IADD3 R2, P0, R2, R20, RZ ;  /* 0x0000001402027210 */ /* 0x002fc80007f1e0ff */
[----:B------:R-:W-:Y:S01]  /*2010*/  IADD3.X R3, R21, R3, R19, P0, !PT ;  /* 0x0000000315037210 */ /* 0x000fe200007fe413 */
[----:B------:R-:W-:Y:S08]  /*2020*/  @P1 BRA `(.L_x_35) ;  /* 0x0000000000041947 */ /* 0x000ff00003800000 */
[----:B------:R0:W5:Y:S02]  /*2030*/  LDG.E.U8 R66, desc[UR36][R2.64] ;  /* 0x0000002402427981 */ /* 0x000164000c1e1100 */
.L_x_35:
[----:B------:R-:W-:Y:S05]  /*2040*/  BSYNC B1 ;  /* 0x0000000000017941 */ /* 0x000fea0003800000 */
.L_x_34:
[----:B-----5:R-:W-:Y:S01]  /*2050*/  LOP3.LUT R0, R66, 0xffff, RZ, 0xc0, !PT ;  /* 0x0000ffff42007812 */ /* 0x020fe200078ec0ff */
[C---:B------:R-:W-:Y:S01]  /*2060*/  IMAD.SHL.U32 R8, R14.reuse, 0x8, RZ ;  /* 0x000000080e087824 */ /* 0x040fe200078e00ff */
[----:B------:R-:W-:Y:S01]  /*2070*/  SHF.L.U64.HI R9, R14, 0x3, R15 ;  /* 0x000000030e097819 */ /* 0x000fe2000001020f */
[----:B------:R-:W-:Y:S01]  /*2080*/  BSSY B1, `(.L_x_36) ;  /* 0x000000e000017945 */ /* 0x000fe20003800000 */
[----:B------:R-:W-:Y:S02]  /*2090*/  PRMT R0, R0, 0x8880, RZ ;  /* 0x0000888000007816 */ /* 0x000fe400000000ff */
[----:B------:R-:W-:Y:S01]  /*20a0*/  ISETP.GE.AND P2, PT, R71, 0x2, PT ;  /* 0x000000024700780c */ /* 0x000fe20003f46270 */
[----:B------:R-:W-:-:S03]  /*20b0*/  IMAD.WIDE.U32 R8, R12, R14, R8 ;  /* 0x0000000e0c087225 */ /* 0x000fc600078e0008 */
[----:B------:R-:W-:Y:S01]  /*20c0*/  ISETP.LT.OR P0, PT, R70, 0x1, !P2 ;  /* 0x000000014600780c */ /* 0x000fe20005701670 */
[----:B------:R-:W-:Y:S01]  /*20d0*/  IMAD R13, R0, R57, RZ ;  /* 0x00000039000d7224 */ /* 0x000fe200078e02ff */
[----:B------:R-:W-:Y:S01]  /*20e0*/  IADD3 R8, P4, P5, R10, R20, R8 ;  /* 0x000000140a087210 */ /* 0x000fe20007d9e008 */
[----:B------:R-:W-:Y:S02]  /*20f0*/  IMAD.IADD R12, R19, 0x1, R9 ;  /* 0x00000001130c7824 */ /* 0x000fe400078e0209 */
[----:B------:R-:W-:-:S05]  /*2100*/  @!P1 IMAD R15, R24, R56, R13 ;  /* 0x00000038180f9224 */ /* 0x000fca00078e020d */
[----:B------:R1:W-:Y:S03]  /*2110*/  @!P1 STG.E.U8 desc[UR36][R6.64], R15 ;  /* 0x0000000f06009986 */ /* 0x0003e6000c101124 */
[----:B------:R-:W-:Y:S05]  /*2120*/  @P0 BRA `(.L_x_37) ;  /* 0x00000000000c0947 */ /* 0x000fea0003800000 */
[----:B------:R-:W2:Y:S02]  /*2130*/  LDG.E.U8 R66, desc[UR36][R2.64+0x1] ;  /* 0x0000012402427981 */ /* 0x000ea4000c1e1100 */
[----:B--2---:R-:W-:-:S05]  /*2140*/  PRMT R0, R66, 0x8880, RZ ;  /* 0x0000888042007816 */ /* 0x004fca00000000ff */
[----:B------:R-:W-:-:S07]  /*2150*/  IMAD R13, R0, R57, RZ ;  /* 0x00000039000d7224 */ /* 0x000fce00078e02ff */
.L_x_37:
[----:B------:R-:W-:Y:S05]  /*2160*/  BSYNC B1 ;  /* 0x0000000000017941 */ /* 0x000fea0003800000 */
.L_x_36:
[C---:B------:R-:W-:Y:S01]  /*2170*/  ISETP.LT.OR P3, PT, R70.reuse, 0x9, !P3 ;  /* 0x000000094600780c */ /* 0x040fe20005f61670 */
[----:B------:R-:W-:Y:S01]  /*2180*/  @!P0 IMAD R25, R25, R56, R13 ;  /* 0x0000003819198224 */ /* 0x000fe200078e020d */
[----:B------:R-:W-:Y:S01]  /*2190*/  ISETP.GE.AND P1, PT, R71, 0x9, PT ;  /* 0x000000094700780c */ /* 0x000fe20003f26270 */
[----:B------:R-:W-:Y:S01]  /*21a0*/  BSSY B1, `(.L_x_38) ;  /* 0x000000b000017945 */ /* 0x000fe20003800000 */
[----:B------:R-:W-:Y:S02]  /*21b0*/  IADD3.X R9, R11, R21, R12, P4, P5 ;  /* 0x000000150b097210 */ /* 0x000fe400027ea40c */
[----:B------:R2:W-:Y:S01]  /*21c0*/  @!P0 STG.E.U8 desc[UR36][R6.64+0x1], R25 ;  /* 0x0000011906008986 */ /* 0x0005e2000c101124 */
[----:B------:R-:W-:Y:S02]  /*21d0*/  ISETP.GE.AND P0, PT, R71, 0xa, PT ;  /* 0x0000000a4700780c */ /* 0x000fe40003f06270 */
[C---:B------:R-:W-:Y:S02]  /*21e0*/  ISETP.LT.OR P2, PT, R70.reuse, 0x9, !P2 ;  /* 0x000000094600780c */ /* 0x040fe40005741670 */
[----:B------:R-:W-:-:S02]  /*21f0*/  ISETP.LT.OR P5, PT, R70, 0x1, !P1 ;  /* 0x000000014600780c */ /* 0x000fc40004fa1670 */
[----:B------:R-:W-:Y:S01]  /*2200*/  ISETP.LT.OR P4, PT, R70, 0x1, !P0 ;  /* 0x000000014600780c */ /* 0x000fe20004781670 */
[----:B------:R-:W-:-:S12]  /*2210*/  @P3 BRA `(.L_x_39) ;  /* 0x00000000000c3947 */ /* 0x000fd80003800000 */
[----:B------:R-:W3:Y:S02]  /*2220*/  LDG.E.U8 R66, desc[UR36][R8.64] ;  /* 0x0000002408427981 */ /* 0x000ee4000c1e1100 */
[----:B---3--:R-:W-:-:S05]  /*2230*/  PRMT R0, R66, 0x8880, RZ ;  /* 0x0000888042007816 */ /* 0x008fca00000000ff */
[----:B------:R-:W-:-:S07]  /*2240*/  IMAD R13, R0, R57, RZ ;  /* 0x00000039000d7224 */ /* 0x000fce00078e02ff */
.L_x_39:
[----:B------:R-:W-:Y:S05]  /*2250*/  BSYNC B1 ;  /* 0x0000000000017941 */ /* 0x000fea0003800000 */
.L_x_38:
[----:B------:R-:W-:Y:S01]  /*2260*/  @!P3 IMAD R11, R26, R56, R13 ;  /* 0x000000381a0bb224 */ /* 0x000fe200078e020d */
[----:B------:R-:W-:Y:S04]  /*2270*/  BSSY B1, `(.L_x_40) ;  /* 0x0000006000017945 */ /* 0x000fe80003800000 */
[----:B------:R3:W-:Y:S01]  /*2280*/  @!P3 STG.E.U8 desc[UR36][R4.64], R11 ;  /* 0x0000000b0400b986 */ /* 0x0007e2000c101124 */
[----:B------:R-:W-:Y:S05]  /*2290*/  @P2 BRA `(.L_x_41) ;  /* 0x00000000000c2947 */ /* 0x000fea0003800000 */
[----:B------:R-:W4:Y:S02]  /*22a0*/  LDG.E.U8 R66, desc[UR36][R8.64+0x1] ;  /* 0x0000012408427981 */ /* 0x000f24000c1e1100 */
[----:B----4-:R-:W-:-:S05]  /*22b0*/  PRMT R0, R66, 0x8880, RZ ;  /* 0x0000888042007816 */ /* 0x010fca00000000ff */
[----:B------:R-:W-:-:S07]  /*22c0*/  IMAD R13, R0, R57, RZ ;  /* 0x00000039000d7224 */ /* 0x000fce00078e02ff */
.L_x_41:
[----:B------:R-:W-:Y:S05]  /*22d0*/  BSYNC B1 ;  /* 0x0000000000017941 */ /* 0x000fea0003800000 */
.L_x_40:
[----:B------:R-:W-:Y:S01]  /*22e0*/  @!P2 IMAD R27, R27, R56, R13 ;  /* 0x000000381b1ba224 */ /* 0x000fe200078e020d */
[----:B------:R-:W-:Y:S04]  /*22f0*/  BSSY B1, `(.L_x_42) ;  /* 0x0000006000017945 */ /* 0x000fe80003800000 */
[----:B------:R4:W-:Y:S01]  /*2300*/  @!P2 STG.E.U8 desc[UR36][R4.64+0x1], R27 ;  /* 0x0000011b0400a986 */ /* 0x0009e2000c101124 */
[----:B------:R-:W-:Y:S05]  /*2310*/  @P5 BRA `(.L_x_43) ;  /* 0x00000000000c5947 */ /* 0x000fea0003800000 */
[----:B------:R-:W5:Y:S02]  /*2320*/  LDG.E.U8 R66, desc[UR36][R2.64+0x8] ;  /* 0x0000082402427981 */ /* 0x000f64000c1e1100 */
[----:B-----5:R-:W-:-:S05]  /*2330*/  PRMT R0, R66, 0x8880, RZ ;  /* 0x0000888042007816 */ /* 0x020fca00000000ff */
[----:B------:R-:W-:-:S07]  /*2340*/  IMAD R13, R0, R57, RZ ;  /* 0x00000039000d7224 */ /* 0x000fce00078e02ff */
.L_x_43:
[----:B------:R-:W-:Y:S05]  /*2350*/  BSYNC B1 ;  /* 0x0000000000017941 */ /* 0x000fea0003800000 */
.L_x_42:
[----:B---3--:R-:W-:Y:S01]  /*2360*/  @!P5 IMAD R11, R28, R56, R13 ;  /* 0x000000381c0bd224 */ /* 0x008fe200078e020d */
[----:B------:R-:W-:Y:S04]  /*2370*/  BSSY B1, `(.L_x_44) ;  /* 0x0000006000017945 */ /* 0x000fe80003800000 */
[----:B------:R3:W-:Y:S01]  /*2380*/  @!P5 STG.E.U8 desc[UR36][R6.64+0x8], R11 ;  /* 0x0000080b0600d986 */ /* 0x0007e2000c101124 */
[----:B------:R-:W-:Y:S05]  /*2390*/  @P4 BRA `(.L_x_45) ;  /* 0x00000000000c4947 */ /* 0x000fea0003800000 */
[----:B------:R-:W5:Y:S02]  /*23a0*/  LDG.E.U8 R66, desc[UR36][R2.64+0x9] ;  /* 0x0000092402427981 */ /* 0x000f64000c1e1100 */
[----:B-----5:R-:W-:-:S05]  /*23b0*/  PRMT R0, R66, 0x8880, RZ ;  /* 0x0000888042007816 */ /* 0x020fca00000000ff */
[----:B------:R-:W-:-:S07]  /*23c0*/  IMAD R13, R0, R57, RZ ;  /* 0x00000039000d7224 */ /* 0x000fce00078e02ff */
.L_x_45:
[----:B------:R-:W-:Y:S05]  /*23d0*/  BSYNC B1 ;  /* 0x0000000000017941 */ /* 0x000fea0003800000 */
.L_x_44:
[C---:B------:R-:W-:Y:S01]  /*23e0*/  ISETP.LT.OR P1, PT, R70.reuse, 0x9, !P1 ;  /* 0x000000094600780c */ /* 0x040fe20004f21670 */
[----:B------:R-:W-:Y:S01]  /*23f0*/  @!P4 IMAD R29, R29, R56, R13 ;  /* 0x000000381d1dc224 */ /* 0x000fe200078e020d */
[C---:B------:R-:W-:Y:S01]  /*2400*/  ISETP.GE.AND P3, PT, R71.reuse, 0x11, PT ;  /* 0x000000114700780c */ /* 0x040fe20003f66270 */
[----:B------:R-:W-:Y:S01]  /*2410*/  BSSY B1, `(.L_x_46) ;  /* 0x000000a000017945 */ /* 0x000fe20003800000 */
[----:B------:R-:W-:Y:S02]  /*2420*/  ISETP.GE.AND P2, PT, R71, 0x12, PT ;  /* 0x000000124700780c */ /* 0x000fe40003f46270 */
[----:B------:R0:W-:Y:S01]  /*2430*/  @!P4 STG.E.U8 desc[UR36][R6.64+0x9], R29 ;  /* 0x0000091d0600c986 */ /* 0x0001e2000c101124 */
[C---:B------:R-:W-:Y:S02]  /*2440*/  ISETP.LT.OR P0, PT, R70.reuse, 0x9, !P0 ;  /* 0x000000094600780c */ /* 0x040fe40004701670 */
[C---:B------:R-:W-:Y:S02]  /*2450*/  ISETP.LT.OR P5, PT, R70.reuse, 0x1, !P3 ;  /* 0x000000014600780c */ /* 0x040fe40005fa1670 */
[----:B------:R-:W-:-:S02]  /*2460*/  ISETP.LT.OR P4, PT, R70, 0x1, !P2 ;  /* 0x000000014600780c */ /* 0x000fc40005781670 */
[----:B------:R-:W-:Y:S11]  /*2470*/  @P1 BRA `(.L_x_47) ;  /* 0x00000000000c1947 */ /* 0x000ff60003800000 */
[----:B------:R-:W5:Y:S02]  /*2480*/  LDG.E.U8 R66, desc[UR36][R8.64+0x8] ;  /* 0x0000082408427981 */ /* 0x000f64000c1e1100 */
[----:B-----5:R-:W-:-:S05]  /*2490*/  PRMT R0, R66, 0x8880, RZ ;  /* 0x0000888042007816 */ /* 0x020fca00000000ff */
[----:B------:R-:W-:-:S07]  /*24a0*/  IMAD R13, R0, R57, RZ ;  /* 0x00000039000d7224 */ /* 0x000fce00078e02ff */
.L_x_47:
[----:B------:R-:W-:Y:S05]  /*24b0*/  BSYNC B1 ;  /* 0x0000000000017941 */ /* 0x000fea0003800000 */
.L_x_46:
[----:B---3--:R-:W-:Y:S01]  /*24c0*/  @!P1 IMAD R11, R30, R56, R13 ;  /* 0x000000381e0b9224 */ /* 0x008fe200078e020d */
[----:B------:R-:W-:Y:S04]  /*24d0*/  BSSY B1, `(.L_x_48) ;  /* 0x0000006000017945 */ /* 0x000fe80003800000 */
[----:B------:R3:W-:Y:S01]  /*24e0*/  @!P1 STG.E.U8 desc[UR36][R4.64+0x8], R11 ;  /* 0x0000080b04009986 */ /* 0x0007e2000c101124 */
[----:B------:R-:W-:Y:S05]  /*24f0*/  @P0 BRA `(.L_x_49) ;  /* 0x00000000000c0947 */ /* 0x000fea0003800000 */
[----:B------:R-:W5:Y:S02]  /*2500*/  LDG.E.U8 R66, desc[UR36][R8.64+0x9] ;  /* 0x0000092408427981 */ /* 0x000f64000c1e1100 */
[----:B-----5:R-:W-:-:S05]  /*2510*/  PRMT R0, R66, 0x8880, RZ ;  /* 0x0000888042007816 */ /* 0x020fca00000000ff */
[----:B------:R-:W-:-:S07]  /*2520*/  IMAD R13, R0, R57, RZ ;  /* 0x00000039000d7224 */ /* 0x000fce00078e02ff */
.L_x_49:
[----:B------:R-:W-:Y:S05]  /*2530*/  BSYNC B1 ;  /* 0x0000000000017941 */ /* 0x000fea0003800000 */
.L_x_48:
[----:B------:R-:W-:Y:S01]  /*2540*/  @!P0 IMAD R31, R31, R56, R13 ;  /* 0x000000381f1f8224 */ /* 0x000fe200078e020d */
[----:B------:R-:W-:Y:S04]  /*2550*/  BSSY B1, `(.L_x_50) ;  /* 0x0000006000017945 */ /* 0x000fe80003800000 */
[----:B------:R0:W-:Y:S01]  /*2560*/  @!P0 STG.E.U8 desc[UR36][R4.64+0x9], R31 ;  /* 0x0000091f04008986 */ /* 0x0001e2000c101124 */
[----:B------:R-:W-:Y:S05]  /*2570*/  @P5 BRA `(.L_x_51) ;  /* 0x00000000000c5947 */ /* 0x000fea0003800000 */
[----:B------:R-:W5:Y:S02]  /*2580*/  LDG.E.U8 R66, desc[UR36][R2.64+0x10] ;  /* 0x0000102402427981 */ /* 0x000f64000c1e1100 */
[----:B-----5:R-:W-:-:S05]  /*2590*/  PRMT R0, R66, 0x8880, RZ ;  /* 0x0000888042007816 */ /* 0x020fca00000000ff */
[----:B------:R-:W-:-:S07]  /*25a0*/  IMAD R13, R0, R57, RZ ;  /* 0x00000039000d7224 */ /* 0x000fce00078e02ff */
.L_x_51:
[----:B------:R-:W-:Y:S05]  /*25b0*/  BSYNC B1 ;  /* 0x0000000000017941 */ /* 0x000fea0003800000 */
.L_x_50:
[----:B---3--:R-:W-:Y:S01]  /*25c0*/  @!P5 IMAD R11, R32, R56, R13 ;  /* 0x00000038200bd224 */ /* 0x008fe200078e020d */
[----:B------:R-:W-:Y:S04]  /*25d0*/  BSSY B1, `(.L_x_52) ;  /* 0x0000006000017945 */ /* 0x000fe80003800000 */
[----:B------:R3:W-:Y:S01]  /*25e0*/  @!P5 STG.E.U8 desc[UR36][R6.64+0x10], R11 ;  /* 0x0000100b0600d986 */ /* 0x0007e2000c101124 */
[----:B------:R-:W-:Y:S05]  /*25f0*/  @P4 BRA `(.L_x_53) ;  /* 0x00000000000c4947 */ /* 0x000fea0003800000 */
[----:B------:R-:W5:Y:S02]  /*2600*/  LDG.E.U8 R66, desc[UR36][R2.64+0x11] ;  /* 0x0000112402427981 */ /* 0x000f64000c1e1100 */
[----:B-----5:R-:W-:-:S05]  /*2610*/  PRMT R0, R66, 0x8880, RZ ;  /* 0x0000888042007816 */ /* 0x020fca00000000ff */
[----:B------:R-:W-:-:S07]  /*2620*/  IMAD R13, R0, R57, RZ ;  /* 0x00000039000d7224 */ /* 0x000fce00078e02ff */
.L_x_53:
[----:B------:R-:W-:Y:S05]  /*2630*/  BSYNC B1 ;  /* 0x0000000000017941 */ /* 0x000fea0003800000 */
.L_x_52:
        /* <DEDUP_REMOVED lines=13> */
.L_x_55:
[----:B------:R-:W-:Y:S05]  /*2710*/  BSYNC B1 ;  /* 0x0000000000017941 */ /* 0x000fea0003800000 */
.L_x_54:
[----:B---3--:R-:W-:Y:S01]  /*2720*/  @!P3 IMAD R11, R34, R56, R13 ;  /* 0x00000038220bb224 */ /* 0x008fe200078e020d */
[----:B------:R-:W-:Y:S04]  /*2730*/  BSSY B1, `(.L_x_56) ;  /* 0x0000006000017945 */ /* 0x000fe80003800000 */
[----:B------:R3:W-:Y:S01]  /*2740*/  @!P3 STG.E.U8 desc[UR36][R4.64+0x10], R11 ;  /* 0x0000100b0400b986 */ /* 0x0007e2000c101124 */
[----:B------:R-:W-:Y:S05]  /*2750*/  @P2 BRA `(.L_x_57) ;  /* 0x00000000000c2947 */ /* 0x000fea0003800000 */
[----:B------:R-:W5:Y:S02]  /*2760*/  LDG.E.U8 R66, desc[UR36][R8.64+0x11] ;  /* 0x0000112408427981 */ /* 0x000f64000c1e1100 */
[----:B-----5:R-:W-:-:S05]  /*2770*/  PRMT R0, R66, 0x8880, RZ ;  /* 0x0000888042007816 */ /* 0x020fca00000000ff */
[----:B------:R-:W-:-:S07]  /*2780*/  IMAD R13, R0, R57, RZ ;  /* 0x00000039000d7224 */ /* 0x000fce00078e02ff */
.L_x_57:
[----:B------:R-:W-:Y:S05]  /*2790*/  BSYNC B1 ;  /* 0x0000000000017941 */ /* 0x000fea0003800000 */
.L_x_56:
[----:B------:R-:W-:Y:S01]  /*27a0*/  @!P2 IMAD R35, R35, R56, R13 ;  /* 0x000000382323a224 */ /* 0x000fe200078e020d */
[----:B------:R-:W-:Y:S04]  /*27b0*/  BSSY B1, `(.L_x_58) ;  /* 0x0000006000017945 */ /* 0x000fe80003800000 */
[----:B------:R0:W-:Y:S01]  /*27c0*/  @!P2 STG.E.U8 desc[UR36][R4.64+0x11], R35 ;  /* 0x000011230400a986 */ /* 0x0001e2000c101124 */
[----:B------:R-:W-:Y:S05]  /*27d0*/  @P5 BRA `(.L_x_59) ;  /* 0x00000000000c5947 */ /* 0x000fea0003800000 */
[----:B------:R-:W5:Y:S02]  /*27e0*/  LDG.E.U8 R66, desc[UR36][R2.64+0x18] ;  /* 0x0000182402427981 */ /* 0x000f64000c1e1100 */
[----:B-----5:R-:W-:-:S05]  /*27f0*/  PRMT R0, R66, 0x8880, RZ ;  /* 0x0000888042007816 */ /* 0x020fca00000000ff */
[----:B------:R-:W-:-:S07]  /*2800*/  IMAD R13, R0, R57, RZ ;  /* 0x00000039000d7224 */ /* 0x000fce00078e02ff */
.L_x_59:
[----:B------:R-:W-:Y:S05]  /*2810*/  BSYNC B1 ;  /* 0x0000000000017941 */ /* 0x000fea0003800000 */
.L_x_58:
[----:B---3--:R-:W-:Y:S01]  /*2820*/  @!P5 IMAD R11, R36, R56, R13 ;  /* 0x00000038240bd224 */ /* 0x008fe200078e020d */
[----:B------:R-:W-:Y:S04]  /*2830*/  BSSY B1, `(.L_x_60) ;  /* 0x0000006000017945 */ /* 0x000fe80003800000 */
[----:B------:R3:W-:Y:S01]  /*2840*/  @!P5 STG.E.U8 desc[UR36][R6.64+0x18], R11 ;  /* 0x0000180b0600d986 */ /* 0x0007e2000c101124 */
[----:B------:R-:W-:Y:S05]  /*2850*/  @P4 BRA `(.L_x_61) ;  /* 0x00000000000c4947 */ /* 0x000fea0003800000 */
[----:B------:R-:W5:Y:S02]  /*2860*/  LDG.E.U8 R66, desc[UR36][R2.64+0x19] ;  /* 0x0000192402427981 */ /* 0x000f64000c1e1100 */
[----:B-----5:R-:W-:-:S05]  /*2870*/  PRMT R0, R66, 0x8880, RZ ;  /* 0x0000888042007816 */ /* 0x020fca00000000ff */
[----:B------:R-:W-:-:S07]  /*2880*/  IMAD R13, R0, R57, RZ ;  /* 0x00000039000d7224 */ /* 0x000fce00078e02ff */
.L_x_61:
[----:B------:R-:W-:Y:S05]  /*2890*/  BSYNC B1 ;  /* 0x0000000000017941 */ /* 0x000fea0003800000 */
.L_x_60:
        /* <DEDUP_REMOVED lines=13> */
.L_x_63:
[----:B------:R-:W-:Y:S05]  /*2970*/  BSYNC B1 ;  /* 0x0000000000017941 */ /* 0x000fea0003800000 */
.L_x_62:
[----:B---3--:R-:W-:Y:S01]  /*2980*/  @!P1 IMAD R11, R38, R56, R13 ;  /* 0x00000038260b9224 */ /* 0x008fe200078e020d */
[----:B------:R-:W-:Y:S04]  /*2990*/  BSSY B1, `(.L_x_64) ;  /* 0x0000006000017945 */ /* 0x000fe80003800000 */
[----:B------:R3:W-:Y:S01]  /*29a0*/  @!P1 STG.E.U8 desc[UR36][R4.64+0x18], R11 ;  /* 0x0000180b04009986 */ /* 0x0007e2000c101124 */
[----:B------:R-:W-:Y:S05]  /*29b0*/  @P4 BRA `(.L_x_65) ;  /* 0x00000000000c4947 */ /* 0x000fea0003800000 */
[----:B------:R-:W5:Y:S02]  /*29c0*/  LDG.E.U8 R66, desc[UR36][R8.64+0x19] ;  /* 0x0000192408427981 */ /* 0x000f64000c1e1100 */
[----:B-----5:R-:W-:-:S05]  /*29d0*/  PRMT R0, R66, 0x8880, RZ ;  /* 0x0000888042007816 */ /* 0x020fca00000000ff */
[----:B------:R-:W-:-:S07]  /*29e0*/  IMAD R13, R0, R57, RZ ;  /* 0x00000039000d7224 */ /* 0x000fce00078e02ff */
.L_x_65:
[----:B------:R-:W-:Y:S05]  /*29f0*/  BSYNC B1 ;  /* 0x0000000000017941 */ /* 0x000fea0003800000 */
.L_x_64:
[----:B------:R-:W-:Y:S01]  /*2a00*/  @!P4 IMAD R39, R39, R56, R13 ;  /* 0x000000382727c224 */ /* 0x000fe200078e020d */
[----:B------:R-:W-:Y:S04]  /*2a10*/  BSSY B1, `(.L_x_66) ;  /* 0x0000006000017945 */ /* 0x000fe80003800000 */
[----:B------:R0:W-:Y:S01]  /*2a20*/  @!P4 STG.E.U8 desc[UR36][R4.64+0x19], R39 ;  /* 0x000019270400c986 */ /* 0x0001e2000c101124 */
[----:B------:R-:W-:Y:S05]  /*2a30*/  @P5 BRA `(.L_x_67) ;  /* 0x00000000000c5947 */ /* 0x000fea0003800000 */
[----:B------:R-:W5:Y:S02]  /*2a40*/  LDG.E.U8 R66, desc[UR36][R2.64+0x20] ;  /* 0x0000202402427981 */ /* 0x000f64000c1e1100 */
[----:B-----5:R-:W-:-:S05]  /*2a50*/  PRMT R0, R66, 0x8880, RZ ;  /* 0x0000888042007816 */ /* 0x020fca00000000ff */
[----:B------:R-:W-:-:S07]  /*2a60*/  IMAD R13, R0, R57, RZ ;  /* 0x00000039000d7224 */ /* 0x000fce00078e02ff */
.L_x_67:
[----:B------:R-:W-:Y:S05]  /*2a70*/  BSYNC B1 ;  /* 0x0000000000017941 */ /* 0x000fea0003800000 */
.L_x_66:
[----:B---3--:R-:W-:Y:S01]  /*2a80*/  @!P5 IMAD R11, R40, R56, R13 ;  /* 0x00000038280bd224 */ /* 0x008fe200078e020d */
[----:B------:R-:W-:Y:S04]  /*2a90*/  BSSY B1, `(.L_x_68) ;  /* 0x0000006000017945 */ /* 0x000fe80003800000 */
[----:B------:R3:W-:Y:S01]  /*2aa0*/  @!P5 STG.E.U8 desc[UR36][R6.64+0x20], R11 ;  /* 0x0000200b0600d986 */ /* 0x0007e2000c101124 */
[----:B------:R-:W-:Y:S05]  /*2ab0*/  @P0 BRA `(.L_x_69) ;  /* 0x00000000000c0947 */ /* 0x000fea0003800000 */
[----:B------:R-:W5:Y:S02]  /*2ac0*/  LDG.E.U8 R66, desc[UR36][R2.64+0x21] ;  /* 0x0000212402427981 */ /* 0x000f64000c1e1100 */
[----:B-----5:R-:W-:-:S05]  /*2ad0*/  PRMT R0, R66, 0x8880, RZ ;  /* 0x0000888042007816 */ /* 0x020fca00000000ff */
[----:B------:R-:W-:-:S07]  /*2ae0*/  IMAD R13, R0, R57, RZ ;  /* 0x00000039000d7224 */ /* 0x000fce00078e02ff */
.L_x_69:
[----:B------:R-:W-:Y:S05]  /*2af0*/  BSYNC B1 ;  /* 0x0000000000017941 */ /* 0x000fea0003800000 */
.L_x_68:
        /* <DEDUP_REMOVED lines=13> */
.L_x_71:
[----:B------:R-:W-:Y:S05]  /*2bd0*/  BSYNC B1 ;  /* 0x0000000000017941 */ /* 0x000fea0003800000 */
.L_x_70:
[----:B---3--:R-:W-:Y:S01]  /*2be0*/  @!P3 IMAD R11, R42, R56, R13 ;  /* 0x000000382a0bb224 */ /* 0x008fe200078e020d */
[----:B------:R-:W-:Y:S04]  /*2bf0*/  BSSY B1, `(.L_x_72) ;  /* 0x0000006000017945 */ /* 0x000fe80003800000 */
[----:B------:R3:W-:Y:S01]  /*2c00*/  @!P3 STG.E.U8 desc[UR36][R4.64+0x20], R11 ;  /* 0x0000200b0400b986 */ /* 0x0007e2000c101124 */
[----:B------:R-:W-:Y:S05]  /*2c10*/  @P2 BRA `(.L_x_73) ;  /* 0x00000000000c2947 */ /* 0x000fea0003800000 */
[----:B------:R-:W5:Y:S02]  /*2c20*/  LDG.E.U8 R66, desc[UR36][R8.64+0x21] ;  /* 0x0000212408427981 */ /* 0x000f64000c1e1100 */
[----:B-----5:R-:W-:-:S05]  /*2c30*/  PRMT R0, R66, 0x8880, RZ ;  /* 0x0000888042007816 */ /* 0x020fca00000000ff */
[----:B------:R-:W-:-:S07]  /*2c40*/  IMAD R13, R0, R57, RZ ;  /* 0x00000039000d7224 */ /* 0x000fce00078e02ff */
.L_x_73:
[----:B------:R-:W-:Y:S05]  /*2c50*/  BSYNC B1 ;  /* 0x0000000000017941 */ /* 0x000fea0003800000 */
.L_x_72:
[----:B------:R-:W-:Y:S01]  /*2c60*/  @!P2 IMAD R43, R43, R56, R13 ;  /* 0x000000382b2ba224 */ /* 0x000fe200078e020d */
[----:B------:R-:W-:Y:S04]  /*2c70*/  BSSY B1, `(.L_x_74) ;  /* 0x0000006000017945 */ /* 0x000fe80003800000 */
[----:B------:R0:W-:Y:S01]  /*2c80*/  @!P2 STG.E.U8 desc[UR36][R4.64+0x21], R43 ;  /* 0x0000212b0400a986 */ /* 0x0001e2000c101124 */
[----:B------:R-:W-:Y:S05]  /*2c90*/  @P0 BRA `(.L_x_75) ;  /* 0x00000000000c0947 */ /* 0x000fea0003800000 */
[----:B------:R-:W5:Y:S02]  /*2ca0*/  LDG.E.U8 R66, desc[UR36][R2.64+0x28] ;  /* 0x0000282402427981 */ /* 0x000f64000c1e1100 */
[----:B-----5:R-:W-:-:S05]  /*2cb0*/  PRMT R0, R66, 0x8880, RZ ;  /* 0x0000888042007816 */ /* 0x020fca00000000ff */
[----:B------:R-:W-:-:S07]  /*2cc0*/  IMAD R13, R0, R57, RZ ;  /* 0x00000039000d7224 */ /* 0x000fce00078e02ff */
.L_x_75:
[----:B------:R-:W-:Y:S05]  /*2cd0*/  BSYNC B1 ;  /* 0x0000000000017941 */ /* 0x000fea0003800000 */
.L_x_74:
[----:B---3--:R-:W-:Y:S01]  /*2ce0*/  @!P0 IMAD R11, R44, R56, R13 ;  /* 0x000000382c0b8224 */ /* 0x008fe200078e020d */
[----:B------:R-:W-:Y:S04]  /*2cf0*/  BSSY B1, `(.L_x_76) ;  /* 0x0000006000017945 */ /* 0x000fe80003800000 */
[----:B------:R3:W-:Y:S01]  /*2d00*/  @!P0 STG.E.U8 desc[UR36][R6.64+0x28], R11 ;  /* 0x0000280b06008986 */ /* 0x0007e2000c101124 */
[----:B------:R-:W-:Y:S05]  /*2d10*/  @P5 BRA `(.L_x_77) ;  /* 0x00000000000c5947 */ /* 0x000fea0003800000 */
[----:B------:R-:W5:Y:S02]  /*2d20*/  LDG.E.U8 R66, desc[UR36][R2.64+0x29] ;  /* 0x0000292402427981 */ /* 0x000f64000c1e1100 */
[----:B-----5:R-:W-:-:S05]  /*2d30*/  PRMT R0, R66, 0x8880, RZ ;  /* 0x0000888042007816 */ /* 0x020fca00000000ff */
[----:B------:R-:W-:-:S07]  /*2d40*/  IMAD R13, R0, R57, RZ ;  /* 0x00000039000d7224 */ /* 0x000fce00078e02ff */
.L_x_77:
[----:B------:R-:W-:Y:S05]  /*2d50*/  BSYNC B1 ;  /* 0x0000000000017941 */ /* 0x000fea0003800000 */
.L_x_76:
        /* <DEDUP_REMOVED lines=13> */
.L_x_79:
[----:B------:R-:W-:Y:S05]  /*2e30*/  BSYNC B1 ;  /* 0x0000000000017941 */ /* 0x000fea0003800000 */
.L_x_78:
[----:B---3--:R-:W-:Y:S01]  /*2e40*/  @!P4 IMAD R11, R46, R56, R13 ;  /* 0x000000382e0bc224 */ /* 0x008fe200078e020d */
[----:B------:R-:W-:Y:S04]  /*2e50*/  BSSY B1, `(.L_x_80) ;  /* 0x0000006000017945 */ /* 0x000fe80003800000 */
[----:B------:R3:W-:Y:S01]  /*2e60*/  @!P4 STG.E.U8 desc[UR36][R4.64+0x28], R11 ;  /* 0x0000280b0400c986 */ /* 0x0007e2000c101124 */
[----:B------:R-:W-:Y:S05]  /*2e70*/  @P1 BRA `(.L_x_81) ;  /* 0x00000000000c1947 */ /* 0x000fea0003800000 */
[----:B------:R-:W5:Y:S02]  /*2e80*/  LDG.E.U8 R66, desc[UR36][R8.64+0x29] ;  /* 0x0000292408427981 */ /* 0x000f64000c1e1100 */
[----:B-----5:R-:W-:-:S05]  /*2e90*/  PRMT R0, R66, 0x8880, RZ ;  /* 0x0000888042007816 */ /* 0x020fca00000000ff */
[----:B------:R-:W-:-:S07]  /*2ea0*/  IMAD R13, R0, R57, RZ ;  /* 0x00000039000d7224 */ /* 0x000fce00078e02ff */
.L_x_81:
[----:B------:R-:W-:Y:S05]  /*2eb0*/  BSYNC B1 ;  /* 0x0000000000017941 */ /* 0x000fea0003800000 */
.L_x_80:
[----:B------:R-:W-:Y:S01]  /*2ec0*/  @!P1 IMAD R47, R47, R56, R13 ;  /* 0x000000382f2f9224 */ /* 0x000fe200078e020d */
[----:B------:R-:W-:Y:S04]  /*2ed0*/  BSSY B1, `(.L_x_82) ;  /* 0x0000006000017945 */ /* 0x000fe80003800000 */
[----:B------:R0:W-:Y:S01]  /*2ee0*/  @!P1 STG.E.U8 desc[UR36][R4.64+0x29], R47 ;  /* 0x0000292f04009986 */ /* 0x0001e2000c101124 */
[----:B------:R-:W-:Y:S05]  /*2ef0*/  @P3 BRA `(.L_x_83) ;  /* 0x00000000000c3947 */ /* 0x000fea0003800000 */
[----:B------:R-:W5:Y:S02]  /*2f00*/  LDG.E.U8 R66, desc[UR36][R2.64+0x30] ;  /* 0x0000302402427981 */ /* 0x000f64000c1e1100 */
[----:B-----5:R-:W-:-:S05]  /*2f10*/  PRMT R0, R66, 0x8880, RZ ;  /* 0x0000888042007816 */ /* 0x020fca00000000ff */
[----:B------:R-:W-:-:S07]  /*2f20*/  IMAD R13, R0, R57, RZ ;  /* 0x00000039000d7224 */ /* 0x000fce00078e02ff */
.L_x_83:
[----:B------:R-:W-:Y:S05]  /*2f30*/  BSYNC B1 ;  /* 0x0000000000017941 */ /* 0x000fea0003800000 */
.L_x_82:
[----:B---3--:R-:W-:Y:S01]  /*2f40*/  @!P3 IMAD R11, R48, R56, R13 ;  /* 0x00000038300bb224 */ /* 0x008fe200078e020d */
[----:B------:R-:W-:Y:S04]  /*2f50*/  BSSY B1, `(.L_x_84) ;  /* 0x0000006000017945 */ /* 0x000fe80003800000 */
[----:B------:R3:W-:Y:S01]  /*2f60*/  @!P3 STG.E.U8 desc[UR36][R6.64+0x30], R11 ;  /* 0x0000300b0600b986 */ /* 0x0007e2000c101124 */
[----:B------:R-:W-:Y:S05]  /*2f70*/  @P5 BRA `(.L_x_85) ;  /* 0x00000000000c5947 */ /* 0x000fea0003800000 */
[----:B------:R-:W5:Y:S02]  /*2f80*/  LDG.E.U8 R66, desc[UR36][R2.64+0x31] ;  /* 0x0000312402427981 */ /* 0x000f64000c1e1100 */
[----:B-----5:R-:W-:-:S05]  /*2f90*/  PRMT R0, R66, 0x8880, RZ ;  /* 0x0000888042007816 */ /* 0x020fca00000000ff */
[----:B------:R-:W-:-:S07]  /*2fa0*/  IMAD R13, R0, R57, RZ ;  /* 0x00000039000d7224 */ /* 0x000fce00078e02ff */
.L_x_85:
[----:B------:R-:W-:Y:S05]  /*2fb0*/  BSYNC B1 ;  /* 0x0000000000017941 */ /* 0x000fea0003800000 */
.L_x_84:
        /* <DEDUP_REMOVED lines=9> */
[----:B------:R-:W-:Y:S01]  /*3050*/  ISETP.LT.OR P3, PT, R70, 0x9, !P3 ;  /* 0x000000094600780c */ /* 0x000fe20005f61670 */
[----:B------:R-:W-:-:S12]  /*3060*/  @P2 BRA `(.L_x_87) ;  /* 0x00000000000c2947 */ /* 0x000fd80003800000 */
[----:B------:R-:W5:Y:S02]  /*3070*/  LDG.E.U8 R66, desc[UR36][R8.64+0x30] ;  /* 0x0000302408427981 */ /* 0x000f64000c1e1100 */
[----:B-----5:R-:W-:-:S05]  /*3080*/  PRMT R0, R66, 0x8880, RZ ;  /* 0x0000888042007816 */ /* 0x020fca00000000ff */
[----:B------:R-:W-:-:S07]  /*3090*/  IMAD R13, R0, R57, RZ ;  /* 0x00000039000d7224 */ /* 0x000fce00078e02ff */
.L_x_87:
[----:B------:R-:W-:Y:S05]  /*30a0*/  BSYNC B1 ;  /* 0x0000000000017941 */ /* 0x000fea0003800000 */
.L_x_86:
[----:B---3--:R-:W-:Y:S01]  /*30b0*/  @!P2 IMAD R11, R50, R56, R13 ;  /* 0x00000038320ba224 */ /* 0x008fe200078e020d */
[----:B------:R-:W-:Y:S04]  /*30c0*/  BSSY B1, `(.L_x_88) ;  /* 0x0000006000017945 */ /* 0x000fe80003800000 */
[----:B------:R3:W-:Y:S01]  /*30d0*/  @!P2 STG.E.U8 desc[UR36][R4.64+0x30], R11 ;  /* 0x0000300b0400a986 */ /* 0x0007e2000c101124 */
[----:B------:R-:W-:Y:S05]  /*30e0*/  @P0 BRA `(.L_x_89) ;  /* 0x00000000000c0947 */ /* 0x000fea0003800000 */
[----:B------:R-:W5:Y:S02]  /*30f0*/  LDG.E.U8 R66, desc[UR36][R8.64+0x31] ;  /* 0x0000312408427981 */ /* 0x000f64000c1e1100 */
[----:B-----5:R-:W-:-:S05]  /*3100*/  PRMT R0, R66, 0x8880, RZ ;  /* 0x0000888042007816 */ /* 0x020fca00000000ff */
[----:B------:R-:W-:-:S07]  /*3110*/  IMAD R13, R0, R57, RZ ;  /* 0x00000039000d7224 */ /* 0x000fce00078e02ff */
.L_x_89:
[----:B------:R-:W-:Y:S05]  /*3120*/  BSYNC B1 ;  /* 0x0000000000017941 */ /* 0x000fea0003800000 */
.L_x_88:
[----:B------:R-:W-:Y:S01]  /*3130*/  @!P0 IMAD R51, R51, R56, R13 ;  /* 0x0000003833338224 */ /* 0x000fe200078e020d */
[----:B------:R-:W-:Y:S04]  /*3140*/  BSSY B1, `(.L_x_90) ;  /* 0x0000006000017945 */ /* 0x000fe80003800000 */
[----:B------:R0:W-:Y:S01]  /*3150*/  @!P0 STG.E.U8 desc[UR36][R4.64+0x31], R51 ;  /* 0x0000313304008986 */ /* 0x0001e2000c101124 */
[----:B------:R-:W-:Y:S05]  /*3160*/  @P5 BRA `(.L_x_91) ;  /* 0x00000000000c5947 */ /* 0x000fea0003800000 */
[----:B------:R-:W5:Y:S02]  /*3170*/  LDG.E.U8 R66, desc[UR36][R2.64+0x38] ;  /* 0x0000382402427981 */ /* 0x000f64000c1e1100 */
[----:B-----5:R-:W-:-:S05]  /*3180*/  PRMT R0, R66, 0x8880, RZ ;  /* 0x0000888042007816 */ /* 0x020fca00000000ff */
[----:B------:R-:W-:-:S07]  /*3190*/  IMAD R13, R0, R57, RZ ;  /* 0x00000039000d7224 */ /* 0x000fce00078e02ff */
.L_x_91:
[----:B------:R-:W-:Y:S05]  /*31a0*/  BSYNC B1 ;  /* 0x0000000000017941 */ /* 0x000fea0003800000 */
.L_x_90:
[----:B---3--:R-:W-:Y:S01]  /*31b0*/  @!P5 IMAD R11, R52, R56, R13 ;  /* 0x00000038340bd224 */ /* 0x008fe200078e020d */
[----:B------:R-:W-:Y:S04]  /*31c0*/  BSSY B1, `(.L_x_92) ;  /* 0x0000006000017945 */ /* 0x000fe80003800000 */
[----:B------:R3:W-:Y:S01]  /*31d0*/  @!P5 STG.E.U8 desc[UR36][R6.64+0x38], R11 ;  /* 0x0000380b0600d986 */ /* 0x0007e2000c101124 */
[----:B------:R-:W-:Y:S05]  /*31e0*/  @P4 BRA `(.L_x_93) ;  /* 0x00000000000c4947 */ /* 0x000fea0003800000 */
[----:B------:R-:W5:Y:S02]  /*31f0*/  LDG.E.U8 R66, desc[UR36][R2.64+0x39] ;  /* 0x0000392402427981 */ /* 0x000f64000c1e1100 */
[----:B-----5:R-:W-:-:S05]  /*3200*/  PRMT R0, R66, 0x8880, RZ ;  /* 0x0000888042007816 */ /* 0x020fca00000000ff */
[----:B------:R-:W-:-:S07]  /*3210*/  IMAD R13, R0, R57, RZ ;  /* 0x00000039000d7224 */ /* 0x000fce00078e02ff */
.L_x_93:
[----:B------:R-:W-:Y:S05]  /*3220*/  BSYNC B1 ;  /* 0x0000000000017941 */ /* 0x000fea0003800000 */
.L_x_92:
[----:B------:R-:W-:Y:S01]  /*3230*/  @!P4 IMAD R53, R53, R56, R13 ;  /* 0x000000383535c224 */ /* 0x000fe200078e020d */
[----:B------:R-:W-:Y:S04]  /*3240*/  BSSY B1, `(.L_x_94) ;  /* 0x0000006000017945 */ /* 0x000fe80003800000 */
[----:B------:R0:W-:Y:S01]  /*3250*/  @!P4 STG.E.U8 desc[UR36][R6.64+0x39], R53 ;  /* 0x000039350600c986 */ /* 0x0001e2000c101124 */
[----:B------:R-:W-:Y:S05]  /*3260*/  @P3 BRA `(.L_x_95) ;  /* 0x00000000000c3947 */ /* 0x000fea0003800000 */
[----:B------:R-:W5:Y:S02]  /*3270*/  LDG.E.U8 R66, desc[UR36][R8.64+0x38] ;  /* 0x0000382408427981 */ /* 0x000f64000c1e1100 */
[----:B-----5:R-:W-:-:S05]  /*3280*/  PRMT R0, R66, 0x8880, RZ ;  /* 0x0000888042007816 */ /* 0x020fca00000000ff */
[----:B------:R-:W-:-:S07]  /*3290*/  IMAD R13, R0, R57, RZ ;  /* 0x00000039000d7224 */ /* 0x000fce00078e02ff */
.L_x_95:
[----:B------:R-:W-:Y:S05]  /*32a0*/  BSYNC B1 ;  /* 0x0000000000017941 */ /* 0x000fea0003800000 */
.L_x_94:
[----:B0-----:R-:W-:Y:S01]  /*32b0*/  @!P3 IMAD R3, R54, R56, R13 ;  /* 0x000000383603b224 */ /* 0x001fe200078e020d */
[----:B------:R-:W-:Y:S01]  /*32c0*/  ISETP.LT.OR P1, PT, R70, 0x9, !P1 ;  /* 0x000000094600780c */ /* 0x000fe20004f21670 */
[----:B------:R-:W-:Y:S03]  /*32d0*/  BSSY B1, `(.L_x_96) ;  /* 0x0000006000017945 */ /* 0x000fe60003800000 */
[----:B------:R0:W-:Y:S09]  /*32e0*/  @!P3 STG.E.U8 desc[UR36][R4.64+0x38], R3 ;  /* 0x000038030400b986 */ /* 0x0001f2000c101124 */
[----:B------:R-:W-:Y:S05]  /*32f0*/  @P1 BRA `(.L_x_97) ;  /* 0x00000000000c1947 */ /* 0x000fea0003800000 */
[----:B------:R-:W5:Y:S02]  /*3300*/  LDG.E.U8 R66, desc[UR36][R8.64+0x39] ;  /* 0x0000392408427981 */ /* 0x000f64000c1e1100 */
[----:B-----5:R-:W-:-:S05]  /*3310*/  PRMT R0, R66, 0x8880, RZ ;  /* 0x0000888042007816 */ /* 0x020fca00000000ff */
[----:B------:R-:W-:-:S07]  /*3320*/  IMAD R13, R0, R57, RZ ;  /* 0x00000039000d7224 */ /* 0x000fce00078e02ff */
.L_x_97:
[----:B------:R-:W-:Y:S05]  /*3330*/  BSYNC B1 ;  /* 0x0000000000017941 */ /* 0x000fea0003800000 */
.L_x_96:
[----:B------:R-:W-:Y:S01]  /*3340*/  IMAD R13, R55, R56, R13 ;  /* 0x00000038370d7224 */ /* 0x000fe200078e020d */
[----:B------:R-:W-:Y:S06]  /*3350*/  @P1 BRA `(.L_x_98) ;  /* 0x0000000400c81947 */ /* 0x000fec0003800000 */
[----:B------:R0:W-:Y:S01]  /*3360*/  STG.E.U8 desc[UR36][R4.64+0x39], R13 ;  /* 0x0000390d04007986 */ /* 0x0001e2000c101124 */
[----:B------:R-:W-:Y:S05]  /*3370*/  BRA `(.L_x_98) ;  /* 0x0000000400c07947 */ /* 0x000fea0003800000 */
.L_x_33:
[C---:B------:R-:W-:Y:S02]  /*3380*/  ISETP.GE.AND P1, PT, R71.reuse, 0x1, PT ;  /* 0x000000014700780c */ /* 0x040fe40003f26270 */
[----:B------:R-:W-:Y:S02]  /*3390*/  ISETP.GE.AND P0, PT, R71, 0x2, PT ;  /* 0x000000024700780c */ /* 0x000fe40003f06270 */
[C---:B------:R-:W-:Y:S02]  /*33a0*/  ISETP.LT.OR P4, PT, R70.reuse, 0x1, !P1 ;  /* 0x000000014600780c */ /* 0x040fe40004f81670 */
[C---:B------:R-:W-:Y:S02]  /*33b0*/  ISETP.LT.OR P5, PT, R70.reuse, 0x1, !P0 ;  /* 0x000000014600780c */ /* 0x040fe400047a1670 */
[C---:B------:R-:W-:Y:S02]  /*33c0*/  ISETP.LT.OR P1, PT, R70.reuse, 0x9, !P1 ;  /* 0x000000094600780c */ /* 0x040fe40004f21670 */
[----:B------:R-:W-:-:S02]  /*33d0*/  ISETP.LT.OR P0, PT, R70, 0x9, !P0 ;  /* 0x000000094600780c */ /* 0x000fc40004701670 */
[C---:B------:R-:W-:Y:S02]  /*33e0*/  ISETP.GE.AND P3, PT, R71.reuse, 0x9, PT ;  /* 0x000000094700780c */ /* 0x040fe40003f66270 */
[----:B------:R-:W-:-:S03]  /*33f0*/  ISETP.GE.AND P2, PT, R71, 0xa, PT ;  /* 0x0000000a4700780c */ /* 0x000fc60003f46270 */
[-C--:B------:R-:W-:Y:S02]  /*3400*/  @!P4 IMAD R3, R24, R56.reuse, RZ ;  /* 0x000000381803c224 */ /* 0x080fe400078e02ff */
[-C--:B------:R-:W-:Y:S02]  /*3410*/  @!P5 IMAD R25, R25, R56.reuse, RZ ;  /* 0x000000381919d224 */ /* 0x080fe400078e02ff */
[-C--:B------:R-:W-:Y:S01]  /*3420*/  @!P1 IMAD R9, R26, R56.reuse, RZ ;  /* 0x000000381a099224 */ /* 0x080fe200078e02ff */
[----:B------:R0:W-:Y:S01]  /*3430*/  @!P4 STG.E.U8 desc[UR36][R6.64], R3 ;  /* 0x000000030600c986 */ /* 0x0001e2000c101124 */
[C---:B------:R-:W-:Y:S01]  /*3440*/  ISETP.LT.OR P4, PT, R70.reuse, 0x1, !P3 ;  /* 0x000000014600780c */ /* 0x040fe20005f81670 */
[----:B------:R-:W-:Y:S02]  /*3450*/  @!P0 IMAD R27, R27, R56, RZ ;  /* 0x000000381b1b8224 */ /* 0x000fe400078e02ff */
[----:B------:R-:W-:Y:S01]  /*3460*/  @!P5 STG.E.U8 desc[UR36][R6.64+0x1], R25 ;  /* 0x000001190600d986 */ /* 0x000fe2000c101124 */
[----:B------:R-:W-:-:S02]  /*3470*/  ISETP.LT.OR P5, PT, R70, 0x1, !P2 ;  /* 0x000000014600780c */ /* 0x000fc400057a1670 */
[C---:B------:R-:W-:Y:S01]  /*3480*/  ISETP.LT.OR P2, PT, R70.reuse, 0x9, !P2 ;  /* 0x000000094600780c */ /* 0x040fe20005741670 */
[----:B------:R1:W-:Y:S01]  /*3490*/  @!P1 STG.E.U8 desc[UR36][R4.64], R9 ;  /* 0x0000000904009986 */ /* 0x0003e2000c101124 */
[----:B------:R-:W-:Y:S02]  /*34a0*/  ISETP.LT.OR P1, PT, R70, 0x9, !P3 ;  /* 0x000000094600780c */ /* 0x000fe40005f21670 */
[C---:B------:R-:W-:Y:S01]  /*34b0*/  ISETP.GE.AND P3, PT, R71.reuse, 0x11, PT ;  /* 0x000000114700780c */ /* 0x040fe20003f66270 */
[----:B------:R-:W-:Y:S01]  /*34c0*/  @!P0 STG.E.U8 desc[UR36][R4.64+0x1], R27 ;  /* 0x0000011b04008986 */ /* 0x000fe2000c101124 */
[----:B------:R-:W-:Y:S01]  /*34d0*/  ISETP.GE.AND P0, PT, R71, 0x12, PT ;  /* 0x000000124700780c */ /* 0x000fe20003f06270 */
[----:B------:R-:W-:-:S04]  /*34e0*/  @!P4 IMAD R11, R28, R56, RZ ;  /* 0x000000381c0bc224 */ /* 0x000fc800078e02ff */
[-C--:B------:R-:W-:Y:S01]  /*34f0*/  @!P5 IMAD R29, R29, R56.reuse, RZ ;  /* 0x000000381d1dd224 */ /* 0x080fe200078e02ff */
[----:B------:R-:W-:Y:S01]  /*3500*/  @!P4 STG.E.U8 desc[UR36][R6.64+0x8], R11 ;  /* 0x0000080b0600c986 */ /* 0x000fe2000c101124 */
[C---:B------:R-:W-:Y:S01]  /*3510*/  ISETP.LT.OR P4, PT, R70.reuse, 0x1, !P3 ;  /* 0x000000014600780c */ /* 0x040fe20005f81670 */
[-C--:B------:R-:W-:Y:S02]  /*3520*/  @!P2 IMAD R31, R31, R56.reuse, RZ ;  /* 0x000000381f1fa224 */ /* 0x080fe400078e02ff */
[----:B------:R-:W-:Y:S01]  /*3530*/  @!P5 STG.E.U8 desc[UR36][R6.64+0x9], R29 ;  /* 0x0000091d0600d986 */ /* 0x000fe2000c101124 */
[----:B------:R-:W-:Y:S01]  /*3540*/  ISETP.LT.OR P5, PT, R70, 0x1, !P0 ;  /* 0x000000014600780c */ /* 0x000fe200047a1670 */
[----:B0-----:R-:W-:Y:S01]  /*3550*/  @!P1 IMAD R3, R30, R56, RZ ;  /* 0x000000381e039224 */ /* 0x001fe200078e02ff */
[----:B------:R-:W-:Y:S01]  /*3560*/  ISETP.LT.OR P0, PT, R70, 0x9, !P0 ;  /* 0x000000094600780c */ /* 0x000fe20004701670 */
[----:B------:R-:W-:Y:S01]  /*3570*/  @!P2 STG.E.U8 desc[UR36][R4.64+0x9], R31 ;  /* 0x0000091f0400a986 */ /* 0x000fe2000c101124 */
[----:B------:R-:W-:-:S03]  /*3580*/  ISETP.GE.AND P2, PT, R71, 0x19, PT ;  /* 0x000000194700780c */ /* 0x000fc60003f46270 */
[----:B------:R0:W-:Y:S01]  /*3590*/  @!P1 STG.E.U8 desc[UR36][R4.64+0x8], R3 ;  /* 0x0000080304009986 */ /* 0x0001e2000c101124 */
[----:B------:R-:W-:Y:S01]  /*35a0*/  ISETP.LT.OR P1, PT, R70, 0x9, !P3 ;  /* 0x000000094600780c */ /* 0x000fe20005f21670 */
[----:B-1----:R-:W-:Y:S01]  /*35b0*/  @!P4 IMAD R9, R32, R56, RZ ;  /* 0x000000382009c224 */ /* 0x002fe200078e02ff */
[----:B------:R-:W-:-:S03]  /*35c0*/  ISETP.GE.AND P3, PT, R71, 0x1a, PT ;  /* 0x0000001a4700780c */ /* 0x000fc60003f66270 */
[-C--:B------:R-:W-:Y:S01]  /*35d0*/  @!P5 IMAD R33, R33, R56.reuse, RZ ;  /* 0x000000382121d224 */ /* 0x080fe200078e02ff */
[----:B------:R-:W-:Y:S01]  /*35e0*/  @!P4 STG.E.U8 desc[UR36][R6.64+0x10], R9 ;  /* 0x000010090600c986 */ /* 0x000fe2000c101124 */
[C---:B------:R-:W-:Y:S01]  /*35f0*/  ISETP.LT.OR P4, PT, R70.reuse, 0x1, !P3 ;  /* 0x000000014600780c */ /* 0x040fe20005f81670 */
[-C--:B------:R-:W-:Y:S01]  /*3600*/  @!P0 IMAD R35, R35, R56.reuse, RZ ;  /* 0x0000003823238224 */ /* 0x080fe200078e02ff */
[C---:B------:R-:W-:Y:S01]  /*3610*/  ISETP.LT.OR P3, PT, R70.reuse, 0x9, !P3 ;  /* 0x000000094600780c */ /* 0x040fe20005f61670 */
[----:B------:R-:W-:Y:S01]  /*3620*/  @!P5 STG.E.U8 desc[UR36][R6.64+0x11], R33 ;  /* 0x000011210600d986 */ /* 0x000fe2000c101124 */
[----:B------:R-:W-:Y:S02]  /*3630*/  ISETP.LT.OR P5, PT, R70, 0x1, !P2 ;  /* 0x000000014600780c */ /* 0x000fe400057a1670 */
[----:B0-----:R-:W-:Y:S01]  /*3640*/  @!P1 IMAD R3, R34, R56, RZ ;  /* 0x0000003822039224 */ /* 0x001fe200078e02ff */
[----:B------:R-:W-:Y:S01]  /*3650*/  @!P0 STG.E.U8 desc[UR36][R4.64+0x11], R35 ;  /* 0x0000112304008986 */ /* 0x000fe2000c101124 */
[----:B------:R-:W-:-:S02]  /*3660*/  ISETP.LT.OR P2, PT, R70, 0x9, !P2 ;  /* 0x000000094600780c */ /* 0x000fc40005741670 */
[C---:B------:R-:W-:Y:S01]  /*3670*/  ISETP.GE.AND P0, PT, R71.reuse, 0x21, PT ;  /* 0x000000214700780c */ /* 0x040fe20003f06270 */
[----:B------:R0:W-:Y:S01]  /*3680*/  @!P1 STG.E.U8 desc[UR36][R4.64+0x10], R3 ;  /* 0x0000100304009986 */ /* 0x0001e2000c101124 */
[----:B------:R-:W-:Y:S01]  /*3690*/  ISETP.GE.AND P1, PT, R71, 0x22, PT ;  /* 0x000000224700780c */ /* 0x000fe20003f26270 */
[-C--:B------:R-:W-:Y:S02]  /*36a0*/  @!P4 IMAD R37, R37, R56.reuse, RZ ;  /* 0x000000382525c224 */ /* 0x080fe400078e02ff */
[-C--:B------:R-:W-:Y:S02]  /*36b0*/  @!P3 IMAD R39, R39, R56.reuse, RZ ;  /* 0x000000382727b224 */ /* 0x080fe400078e02ff */
[-C--:B------:R-:W-:Y:S01]  /*36c0*/  @!P5 IMAD R11, R36, R56.reuse, RZ ;  /* 0x00000038240bd224 */ /* 0x080fe200078e02ff */
[----:B------:R-:W-:Y:S01]  /*36d0*/  @!P4 STG.E.U8 desc[UR36][R6.64+0x19], R37 ;  /* 0x000019250600c986 */ /* 0x000fe2000c101124 */
[C---:B------:R-:W-:Y:S02]  /*36e0*/  ISETP.LT.OR P4, PT, R70.reuse, 0x1, !P0 ;  /* 0x000000014600780c */ /* 0x040fe40004781670 */
[C---:B------:R-:W-:Y:S01]  /*36f0*/  ISETP.LT.OR P0, PT, R70.reuse, 0x9, !P0 ;  /* 0x000000094600780c */ /* 0x040fe20004701670 */
[----:B------:R-:W-:Y:S01]  /*3700*/  @!P5 STG.E.U8 desc[UR36][R6.64+0x18], R11 ;  /* 0x0000180b0600d986 */ /* 0x000fe2000c101124 */
[----:B------:R-:W-:Y:S01]  /*3710*/  ISETP.LT.OR P5, PT, R70, 0x1, !P1 ;  /* 0x000000014600780c */ /* 0x000fe20004fa1670 */
[----:B0-----:R-:W-:Y:S01]  /*3720*/  @!P2 IMAD R3, R38, R56, RZ ;  /* 0x000000382603a224 */ /* 0x001fe200078e02ff */
[----:B------:R-:W-:Y:S01]  /*3730*/  ISETP.LT.OR P1, PT, R70, 0x9, !P1 ;  /* 0x000000094600780c */ /* 0x000fe20004f21670 */
[----:B------:R-:W-:Y:S01]  /*3740*/  @!P3 STG.E.U8 desc[UR36][R4.64+0x19], R39 ;  /* 0x000019270400b986 */ /* 0x000fe2000c101124 */
[----:B------:R-:W-:-:S03]  /*3750*/  ISETP.GE.AND P3, PT, R71, 0x29, PT ;  /* 0x000000294700780c */ /* 0x000fc60003f66270 */
[----:B------:R0:W-:Y:S01]  /*3760*/  @!P2 STG.E.U8 desc[UR36][R4.64+0x18], R3 ;  /* 0x000018030400a986 */ /* 0x0001e2000c101124 */
[----:B------:R-:W-:Y:S01]  /*3770*/  ISETP.GE.AND P2, PT, R71, 0x2a, PT ;  /* 0x0000002a4700780c */ /* 0x000fe20003f46270 */
[----:B------:R-:W-:-:S04]  /*3780*/  @!P4 IMAD R9, R40, R56, RZ ;  /* 0x000000382809c224 */ /* 0x000fc800078e02ff */
[-C--:B------:R-:W-:Y:S01]  /*3790*/  @!P5 IMAD R41, R41, R56.reuse, RZ ;  /* 0x000000382929d224 */ /* 0x080fe200078e02ff */
[----:B------:R-:W-:Y:S01]  /*37a0*/  @!P4 STG.E.U8 desc[UR36][R6.64+0x20], R9 ;  /* 0x000020090600c986 */ /* 0x000fe2000c101124 */
[C---:B------:R-:W-:Y:S01]  /*37b0*/  ISETP.LT.OR P4, PT, R70.reuse, 0x1, !P3 ;  /* 0x000000014600780c */ /* 0x040fe20005f81670 */
[-C--:B------:R-:W-:Y:S01]  /*37c0*/  @!P1 IMAD R43, R43, R56.reuse, RZ ;  /* 0x000000382b2b9224 */ /* 0x080fe200078e02ff */
        /* <DEDUP_REMOVED lines=25> */
[----:B------:R1:W-:Y:S01]  /*3960*/  @!P4 STG.E.U8 desc[UR36][R6.64+0x30], R9 ;  /* 0x000030090600c986 */ /* 0x0003e2000c101124 */
[C---:B------:R-:W-:Y:S01]  /*3970*/  ISETP.LT.OR P4, PT, R70.reuse, 0x1, !P2 ;  /* 0x000000014600780c */ /* 0x040fe20005781670 */
[-C--:B------:R-:W-:Y:S01]  /*3980*/  @!P0 IMAD R51, R51, R56.reuse, RZ ;  /* 0x0000003833338224 */ /* 0x080fe200078e02ff */
[C---:B------:R-:W-:Y:S01]  /*3990*/  ISETP.LT.OR P2, PT, R70.reuse, 0x9, !P2 ;  /* 0x000000094600780c */ /* 0x040fe20005741670 */
[----:B------:R2:W-:Y:S01]  /*39a0*/  @!P5 STG.E.U8 desc[UR36][R6.64+0x31], R49 ;  /* 0x000031310600d986 */ /* 0x0005e2000c101124 */
[----:B------:R-:W-:Y:S01]  /*39b0*/  ISETP.LT.OR P5, PT, R70, 0x1, !P3 ;  /* 0x000000014600780c */ /* 0x000fe20005fa1670 */
[-C--:B0-----:R-:W-:Y:S01]  /*39c0*/  @!P1 IMAD R3, R50, R56.reuse, RZ ;  /* 0x0000003832039224 */ /* 0x081fe200078e02ff */
[----:B------:R-:W-:Y:S01]  /*39d0*/  ISETP.LT.OR P3, PT, R70, 0x9, !P3 ;  /* 0x000000094600780c */ /* 0x000fe20005f61670 */
[----:B------:R2:W-:Y:S04]  /*39e0*/  @!P0 STG.E.U8 desc[UR36][R4.64+0x31], R51 ;  /* 0x0000313304008986 */ /* 0x0005e8000c101124 */
[----:B------:R2:W-:Y:S02]  /*39f0*/  @!P1 STG.E.U8 desc[UR36][R4.64+0x30], R3 ;  /* 0x0000300304009986 */ /* 0x0005e4000c101124 */
[----:B------:R-:W-:-:S02]  /*3a00*/  @!P4 IMAD R11, R52, R56, RZ ;  /* 0x00000038340bc224 */ /* 0x000fc400078e02ff */
[-C--:B-1----:R-:W-:Y:S02]  /*3a10*/  @!P2 IMAD R9, R54, R56.reuse, RZ ;  /* 0x000000383609a224 */ /* 0x082fe400078e02ff */
[-C--:B------:R-:W-:Y:S01]  /*3a20*/  @!P5 IMAD R53, R53, R56.reuse, RZ ;  /* 0x000000383535d224 */ /* 0x080fe200078e02ff */
[----:B------:R2:W-:Y:S01]  /*3a30*/  @!P4 STG.E.U8 desc[UR36][R6.64+0x38], R11 ;  /* 0x0000380b0600c986 */ /* 0x0005e2000c101124 */
[----:B------:R-:W-:-:S03]  /*3a40*/  @!P3 IMAD R55, R55, R56, RZ ;  /* 0x000000383737b224 */ /* 0x000fc600078e02ff */
[----:B------:R2:W-:Y:S04]  /*3a50*/  @!P5 STG.E.U8 desc[UR36][R6.64+0x39], R53 ;  /* 0x000039350600d986 */ /* 0x0005e8000c101124 */
[----:B------:R2:W-:Y:S04]  /*3a60*/  @!P2 STG.E.U8 desc[UR36][R4.64+0x38], R9 ;  /* 0x000038090400a986 */ /* 0x0005e8000c101124 */
[----:B------:R2:W-:Y:S02]  /*3a70*/  @!P3 STG.E.U8 desc[UR36][R4.64+0x39], R55 ;  /* 0x000039370400b986 */ /* 0x0005e4000c101124 */
.L_x_98:
[----:B------:R-:W-:Y:S05]  /*3a80*/  BSYNC B0 ;  /* 0x0000000000007941 */ /* 0x000fea0003800000 */
.L_x_32:
[----:B0-2---:R-:W2:Y:S01]  /*3a90*/  LDL.64 R2, [R1] ;  /* 0x0000000001027983 */ /* 0x005ea20000100a00 */
[----:B------:R-:W-:Y:S01]  /*3aa0*/  ULDC.64 UR4, c[0x0][0x650] ;  /* 0x0001940000047ab9 */ /* 0x000fe20000000a00 */
[----:B------:R0:W-:Y:S01]  /*3ab0*/  SYNCS.ARRIVE.TRANS64.A1T0 RZ, [R64+UR47], RZ ;  /* 0x000000ff40ff79a7 */ /* 0x0001e2000810002f */
[----:B------:R-:W-:Y:S01]  /*3ac0*/  PRMT R0, RZ, 0x7610, R0 ;  /* 0x00007610ff007816 */ /* 0x000fe20000000000 */
[----:B------:R-:W-:Y:S02]  /*3ad0*/  IMAD.MOV.U32 R19, RZ, RZ, -0x1 ;  /* 0xffffffffff137424 */ /* 0x000fe400078e00ff */
[----:B------:R-:W-:Y:S01]  /*3ae0*/  IMAD.MOV.U32 R22, RZ, RZ, -0x1 ;  /* 0xffffffffff167424 */ /* 0x000fe200078e00ff */
[----:B--2---:R-:W-:-:S04]  /*3af0*/  LEA R18, P0, R2, R18, 0x1 ;  /* 0x0000001202127211 */ /* 0x004fc800078008ff */
[----:B------:R-:W-:Y:S01]  /*3b00*/  LEA.HI.X R17, R2, R17, R23, 0x1, P0 ;  /* 0x0000001102117211 */ /* 0x000fe200000f0c17 */
[----:B------:R-:W-:Y:S01]  /*3b10*/  IMAD.MOV.U32 R2, RZ, RZ, -0x1 ;  /* 0xffffffffff027424 */ /* 0x000fe200078e00ff */
[----:B------:R-:W-:-:S04]  /*3b20*/  ISETP.GE.U32.AND P0, PT, R18, UR4, PT ;  /* 0x0000000412007c0c */ /* 0x000fc8000bf06070 */
[----:B------:R-:W-:-:S13]  /*3b30*/  ISETP.GE.U32.AND.EX P0, PT, R17, UR5, PT, P0 ;  /* 0x0000000511007c0c */ /* 0x000fda000bf06100 */
[----:B0-----:R-:W-:Y:S05]  /*3b40*/  @P0 BRA `(.L_x_99) ;  /* 0x0000000400700947 */ /* 0x001fea0003800000 */
[----:B------:R-:W0:Y:S01]  /*3b50*/  S2R R10, SR_CTAID.X ;  /* 0x00000000000a7919 */ /* 0x000e220000002500 */
[----:B------:R-:W2:Y:S01]  /*3b60*/  LDC.64 R8, c[0x0][0x628] ;  /* 0x00018a00ff087b82 */ /* 0x000ea20000000a00 */
[----:B------:R-:W-:Y:S01]  /*3b70*/  ULDC UR4, c[0x0][0x150] ;  /* 0x0000540000047ab9 */ /* 0x000fe20000000800 */
[----:B-1-3--:R-:W-:Y:S01]  /*3b80*/  IMAD.MOV.U32 R6, RZ, RZ, R18 ;  /* 0x000000ffff067224 */ /* 0x00afe200078e0012 */
[----:B------:R-:W1:Y:S01]  /*3b90*/  S2R R20, SR_CTAID.Y ;  /* 0x0000000000147919 */ /* 0x000e620000002600 */
[----:B------:R-:W-:-:S04]  /*3ba0*/  IMAD.MOV.U32 R7, RZ, RZ, R17 ;  /* 0x000000ffff077224 */ /* 0x000fc800078e0011 */
[----:B------:R-:W3:Y:S08]  /*3bb0*/  LDC R15, c[0x0][0x144] ;  /* 0x00005100ff0f7b82 */ /* 0x000ef00000000800 */
[----:B------:R-:W1:Y:S08]  /*3bc0*/  LDC R0, c[0x0][0x630] ;  /* 0x00018c00ff007b82 */ /* 0x000e700000000800 */
[----:B------:R-:W1:Y:S01]  /*3bd0*/  LDC.64 R12, c[0x0][0x620] ;  /* 0x00018800ff0c7b82 */ /* 0x000e620000000a00 */
[----:B--2---:R-:W-:-:S04]  /*3be0*/  ISETP.NE.U32.AND P0, PT, R8, RZ, PT ;  /* 0x000000ff0800720c */ /* 0x004fc80003f05070 */
[----:B------:R-:W-:Y:S02]  /*3bf0*/  ISETP.NE.AND.EX P0, PT, R9, RZ, PT, P0 ;  /* 0x000000ff0900720c */ /* 0x000fe40003f05300 */
[----:B0-----:R-:W-:-:S05]  /*3c00*/  I2FP.F32.U32 R2, R10 ;  /* 0x0000000a00027245 */ /* 0x001fca0000201000 */
[----:B------:R-:W-:-:S04]  /*3c10*/  FMUL R2, R2, UR4 ;  /* 0x0000000402027c20 */ /* 0x000fc80008400000 */
[----:B------:R0:W2:Y:S02]  /*3c20*/  F2I.U32.TRUNC.NTZ R14, R2 ;  /* 0x00000002000e7305 */ /* 0x0000a4000020f000 */
[----:B---3--:R-:W-:Y:S05]  /*3c30*/  @!P0 BRA `(.L_x_100) ;  /* 0x0000000000288947 */ /* 0x008fea0003800000 */
[----:B------:R-:W3:Y:S02]  /*3c40*/  LDC R3, c[0x0][0x634] ;  /* 0x00018d00ff037b82 */ /* 0x000ee40000000800 */
[----:B---3--:R-:W-:-:S05]  /*3c50*/  IADD3 R7, P0, R18, R3, RZ ;  /* 0x0000000312077210 */ /* 0x008fca0007f1e0ff */
[----:B------:R-:W-:-:S04]  /*3c60*/  IMAD.X R11, RZ, RZ, R17, P0 ;  /* 0x000000ffff0b7224 */ /* 0x000fc800000e0611 */
[----:B0-----:R-:W-:-:S04]  /*3c70*/  IMAD.WIDE.U32 R2, R11, R8, RZ ;  /* 0x000000080b027225 */ /* 0x001fc800078e00ff */
[----:B----4-:R-:W-:-:S04]  /*3c80*/  IMAD.WIDE.U32 R4, P0, R7, R9, R2 ;  /* 0x0000000907047225 */ /* 0x010fc80007800002 */
[----:B------:R-:W-:-:S04]  /*3c90*/  IMAD.WIDE.U32 R2, R7, R8, RZ ;  /* 0x0000000807027225 */ /* 0x000fc800078e00ff */
[----:B------:R-:W-:Y:S01]  /*3ca0*/  IMAD.X R7, RZ, RZ, RZ, P0 ;  /* 0x000000ffff077224 */ /* 0x000fe200000e06ff */
[----:B------:R-:W-:Y:S01]  /*3cb0*/  IADD3 RZ, P0, R3, R4, RZ ;  /* 0x0000000403ff7210 */ /* 0x000fe20007f1e0ff */
[----:B------:R-:W-:-:S04]  /*3cc0*/  IMAD.MOV.U32 R6, RZ, RZ, R5 ;  /* 0x000000ffff067224 */ /* 0x000fc800078e0005 */
[----:B------:R-:W-:-:S08]  /*3cd0*/  IMAD.WIDE.U32.X R6, R11, R9, R6, P0 ;  /* 0x000000090b067225 */ /* 0x000fd000000e0406 */
.L_x_100:
[----:B----4-:R-:W3:Y:S01]  /*3ce0*/  LDC.64 R26, c[0x0][0x640] ;  /* 0x00019000ff1a7b82 */ /* 0x010ee20000000a00 */
[-C--:B-1----:R-:W-:Y:S01]  /*3cf0*/  SHF.R.U64 R11, R6, R0.reuse, R7 ;  /* 0x00000000060b7219 */ /* 0x082fe20000001207 */
[----:B------:R-:W-:Y:S01]  /*3d00*/  IMAD.MOV.U32 R19, RZ, RZ, R17 ;  /* 0x000000ffff137224 */ /* 0x000fe200078e0011 */
[----:B------:R-:W-:Y:S01]  /*3d10*/  SHF.R.U32.HI R0, RZ, R0, R7 ;  /* 0x00000000ff007219 */ /* 0x000fe20000011607 */
[----:B--2---:R-:W-:Y:S01]  /*3d20*/  IMAD.MOV R14, RZ, RZ, -R14 ;  /* 0x000000ffff0e7224 */ /* 0x004fe200078e0a0e */
[----:B------:R-:W-:Y:S01]  /*3d30*/  IADD3 R5, P0, RZ, -R11, RZ ;  /* 0x8000000bff057210 */ /* 0x000fe20007f1e0ff */
[----:B------:R-:W-:Y:S01]  /*3d40*/  ULDC UR4, c[0x0][0x154] ;  /* 0x0000550000047ab9 */ /* 0x000fe20000000800 */
[----:B------:R-:W-:Y:S01]  /*3d50*/  IMAD.MOV.U32 R7, RZ, RZ, 0x1 ;  /* 0x00000001ff077424 */ /* 0x000fe200078e00ff */
[----:B------:R-:W1:Y:S01]  /*3d60*/  LDC R4, c[0x0][0x618] ;  /* 0x00018600ff047b82 */ /* 0x000e620000000800 */
[----:B------:R-:W-:Y:S02]  /*3d70*/  IMAD R22, R15, R14, R10 ;  /* 0x0000000e0f167224 */ /* 0x000fe400078e020a */
[----:B------:R-:W-:-:S04]  /*3d80*/  IMAD.X R3, RZ, RZ, ~R0, P0 ;  /* 0x000000ffff037224 */ /* 0x000fc800000e0e00 */
[-C--:B------:R-:W-:Y:S01]  /*3d90*/  IMAD R0, R3, R12.reuse, RZ ;  /* 0x0000000c03007224 */ /* 0x080fe200078e02ff */
[----:B------:R-:W2:Y:S01]  /*3da0*/  LDC R6, c[0x0][0x608] ;  /* 0x00018200ff067b82 */ /* 0x000ea20000000800 */
[----:B0-----:R-:W-:-:S04]  /*3db0*/  IMAD.WIDE.U32 R2, R5, R12, R18 ;  /* 0x0000000c05027225 */ /* 0x001fc800078e0012 */
[----:B------:R-:W-:Y:S01]  /*3dc0*/  IMAD R5, R5, R13, R0 ;  /* 0x0000000d05057224 */ /* 0x000fe200078e0200 */
[----:B------:R-:W-:Y:S02]  /*3dd0*/  I2FP.F32.U32 R0, R20 ;  /* 0x0000001400007245 */ /* 0x000fe40000201000 */
[----:B------:R-:W0:Y:S01]  /*3de0*/  LDC R24, c[0x0][0x658] ;  /* 0x00019600ff187b82 */ /* 0x000e220000000800 */
[----:B------:R-:W-:Y:S01]  /*3df0*/  IMAD.IADD R3, R3, 0x1, R5 ;  /* 0x0000000103037824 */ /* 0x000fe200078e0205 */
[----:B---3--:R-:W-:Y:S01]  /*3e00*/  ISETP.NE.U32.AND P0, PT, R26, RZ, PT ;  /* 0x000000ff1a00720c */ /* 0x008fe20003f05070 */
[----:B------:R-:W-:Y:S01]  /*3e10*/  FMUL R0, R0, UR4 ;  /* 0x0000000400007c20 */ /* 0x000fe20008400000 */
[----:B------:R-:W-:Y:S02]  /*3e20*/  IMAD.MOV.U32 R5, RZ, RZ, -0x1 ;  /* 0xffffffffff057424 */ /* 0x000fe400078e00ff */
[----:B------:R-:W-:Y:S01]  /*3e30*/  ISETP.NE.AND.EX P0, PT, R27, RZ, PT, P0 ;  /* 0x000000ff1b00720c */ /* 0x000fe20003f05300 */
[----:B------:R3:W4:Y:S01]  /*3e40*/  F2I.U32.TRUNC.NTZ R12, R0 ;  /* 0x00000000000c7305 */ /* 0x000722000020f000 */
[----:B------:R-:W3:Y:S01]  /*3e50*/  LDC R15, c[0x0][0x148] ;  /* 0x00005200ff0f7b82 */ /* 0x000ee20000000800 */
[----:B-1----:R-:W-:-:S02]  /*3e60*/  SHF.R.U64 R10, R2, R4, R3 ;  /* 0x00000004020a7219 */ /* 0x002fc40000001203 */
[----:B------:R-:W-:-:S05]  /*3e70*/  SHF.R.U32.HI R3, RZ, R4, R3 ;  /* 0x00000004ff037219 */ /* 0x000fca0000011603 */
[----:B------:R-:W1:Y:S01]  /*3e80*/  LDC R14, c[0x0][0x600] ;  /* 0x00018000ff0e7b82 */ /* 0x000e620000000800 */
[-CC-:B--2---:R-:W-:Y:S02]  /*3e90*/  SHF.R.U64 R8, R10, R6.reuse, R3.reuse ;  /* 0x000000060a087219 */ /* 0x184fe40000001203 */
[----:B------:R-:W-:-:S05]  /*3ea0*/  SHF.R.U32.HI R3, RZ, R6, R3 ;  /* 0x00000006ff037219 */ /* 0x000fca0000011603 */
[----:B------:R-:W2:Y:S01]  /*3eb0*/  LDC R21, c[0x0][0x648] ;  /* 0x00019200ff157b82 */ /* 0x000ea20000000800 */
[-CC-:B0-----:R-:W-:Y:S02]  /*3ec0*/  SHF.R.U64 R13, R8, R24.reuse, R3.reuse ;  /* 0x00000018080d7219 */ /* 0x181fe40000001203 */
[-C--:B------:R-:W-:Y:S02]  /*3ed0*/  SHF.L.U32 R5, R5, R24.reuse, RZ ;  /* 0x0000001805057219 */ /* 0x080fe400000006ff */
[-C--:B------:R-:W-:Y:S01]  /*3ee0*/  SHF.R.U32.HI R3, RZ, R24.reuse, R3 ;  /* 0x00000018ff037219 */ /* 0x080fe20000011603 */
[----:B------:R-:W-:Y:S01]  /*3ef0*/  IMAD.MOV.U32 R2, RZ, RZ, R13 ;  /* 0x000000ffff027224 */ /* 0x000fe200078e000d */
[----:B------:R-:W-:Y:S01]  /*3f00*/  SHF.L.U32 R24, R7, R24, RZ ;  /* 0x0000001807187219 */ /* 0x000fe200000006ff */
[----:B------:R-:W0:Y:S01]  /*3f10*/  LDC R25, c[0x0][0x638] ;  /* 0x00018e00ff197b82 */ /* 0x000e220000000800 */
[----:B------:R-:W-:-:S07]  /*3f20*/  LOP3.LUT R19, RZ, R5, RZ, 0x33, !PT ;  /* 0x00000005ff137212 */ /* 0x000fce00078e33ff */
[----:B------:R-:W0:Y:S01]  /*3f30*/  LDC R28, c[0x0][0x610] ;  /* 0x00018400ff1c7b82 */ /* 0x000e220000000800 */
[----:B----4-:R-:W-:Y:S05]  /*3f40*/  @!P0 BRA `(.L_x_101) ;  /* 0x0000000000288947 */ /* 0x010fea0003800000 */
[----:B---3--:R-:W3:Y:S02]  /*3f50*/  LDC R0, c[0x0][0x64c] ;  /* 0x00019300ff007b82 */ /* 0x008ee40000000800 */
[----:B---3--:R-:W-:-:S05]  /*3f60*/  IADD3 R7, P0, R13, R0, RZ ;  /* 0x000000000d077210 */ /* 0x008fca0007f1e0ff */
        /* <DEDUP_REMOVED lines=8> */
.L_x_101:
[----:B------:R-:W4:Y:S01]  /*3ff0*/  LDC R4, c[0x0][0x65c] ;  /* 0x00019700ff047b82 */ /* 0x000f220000000800 */
[----:B--23--:R-:W-:Y:S01]  /*4000*/  SHF.R.U64 R0, R2, R21, R3 ;  /* 0x0000001502007219 */ /* 0x00cfe20000001203 */
[----:B-1----:R-:W-:Y:S01]  /*4010*/  VIADD R3, R14, 0xffffffff ;  /* 0xffffffff0e037836 */ /* 0x002fe20000000000 */
[----:B------:R-:W-:Y:S01]  /*4020*/  LOP3.LUT R19, R8, R19, RZ, 0xc0, !PT ;  /* 0x0000001308137212 */ /* 0x000fe200078ec0ff */
[----:B------:R-:W-:Y:S02]  /*4030*/  IMAD.MOV R12, RZ, RZ, -R12 ;  /* 0x000000ffff0c7224 */ /* 0x000fe400078e0a0c */
[----:B------:R-:W-:Y:S01]  /*4040*/  IMAD.MOV R2, RZ, RZ, -R0 ;  /* 0x000000ffff027224 */ /* 0x000fe200078e0a00 */
[----:B------:R-:W-:Y:S01]  /*4050*/  LOP3.LUT R3, R10, R3, RZ, 0xc0, !PT ;  /* 0x000000030a037212 */ /* 0x000fe200078ec0ff */
[----:B------:R-:W-:Y:S02]  /*4060*/  IMAD R19, R24, R0, R19 ;  /* 0x0000000018137224 */ /* 0x000fe400078e0213 */
[----:B0-----:R-:W-:-:S04]  /*4070*/  IMAD R0, R2, R25, R13 ;  /* 0x0000001902007224 */ /* 0x001fc800078e020d */
[----:B------:R-:W-:Y:S01]  /*4080*/  IMAD R2, R0, R14, R3 ;  /* 0x0000000e00027224 */ /* 0x000fe200078e0203 */
[----:B----4-:R-:W-:Y:S01]  /*4090*/  ISETP.NE.AND P0, PT, R4, 0x1, PT ;  /* 0x000000010400780c */ /* 0x010fe20003f05270 */
[----:B------:R-:W-:-:S05]  /*40a0*/  IMAD.MOV.U32 R4, RZ, RZ, 0x1 ;  /* 0x00000001ff047424 */ /* 0x000fca00078e00ff */
[----:B------:R-:W-:-:S07]  /*40b0*/  PRMT R0, R4, 0x7610, R0 ;  /* 0x0000761004007816 */ /* 0x000fce0000000000 */
[----:B------:R-:W-:-:S04]  /*40c0*/  @P0 IMAD R22, R15, R12, R20 ;  /* 0x0000000c0f160224 */ /* 0x000fc800078e0214 */
[----:B------:R-:W-:-:S05]  /*40d0*/  IMAD R19, R19, R28, R22 ;  /* 0x0000001c13137224 */ /* 0x000fca00078e0216 */
[----:B------:R-:W-:Y:S02]  /*40e0*/  SEL R22, R2, R19, !P0 ;  /* 0x0000001302167207 */ /* 0x000fe40004000000 */
[----:B------:R-:W-:Y:S01]  /*40f0*/  SEL R19, R19, R2, !P0 ;  /* 0x0000000213137207 */ /* 0x000fe20004000000 */
[----:B------:R-:W-:-:S07]  /*4100*/  IMAD.MOV.U32 R2, RZ, RZ, R11 ;  /* 0x000000ffff027224 */ /* 0x000fce00078e000b */
.L_x_99:
[----:B------:R-:W-:Y:S02]  /*4110*/  LOP3.LUT P0, RZ, R0, 0xff, RZ, 0xc0, !PT ;  /* 0x000000ff00ff7812 */ /* 0x000fe4000780c0ff */
[----:B------:R-:W-:-:S11]  /*4120*/  LOP3.LUT R67, R67, 0x1, RZ, 0x3c, !PT ;  /* 0x0000000143437812 */ /* 0x000fd600078e3cff */
[----:B------:R-:W-:Y:S05]  /*4130*/  @P0 BRA `(.L_x_102) ;  /* 0xffffffd000d00947 */ /* 0x000fea000383ffff */
[----:B------:R-:W-:Y:S05]  /*4140*/  EXIT ;  /* 0x000000000000794d */ /* 0x000fea0003800000 */
.L_x_13:
[----:B------:R-:W-:-:S08]  /*4150*/  ISETP.NE.AND P0, PT, R0, RZ, PT ;  /* 0x000000ff0000720c */ /* 0x000fd00003f05270 */
[----:B0-----:R-:W0:-:S00]  /*4160*/  USETMAXREG.DEALLOC.CTAPOOL 0x28 ;  /* 0x00000028000079c8 */ /* 0x001e0000080e0500 */
[----:B------:R-:W-:Y:S05]  /*4170*/  @P0 EXIT ;  /* 0x000000000000094d */ /* 0x000fea0003800000 */
[----:B0-----:R-:W-:Y:S01]  /*4180*/  LOP3.LUT P0, RZ, R8, 0xff, RZ, 0xc0, !PT ;  /* 0x000000ff08ff7812 */ /* 0x001fe2000780c0ff */
[----:B------:R-:W-:Y:S02]  /*4190*/  IMAD.MOV.U32 R0, RZ, RZ, 0x1 ;  /* 0x00000001ff007424 */ /* 0x000fe400078e00ff */
[----:B------:R-:W-:-:S10]  /*41a0*/  IMAD.MOV.U32 R7, RZ, RZ, RZ ;  /* 0x000000ffff077224 */ /* 0x000fd400078e00ff */
[----:B------:R-:W-:Y:S05]  /*41b0*/  @!P0 BRA `(.L_x_103) ;  /* 0x0000000c00148947 */ /* 0x000fea0003800000 */
[----:B------:R-:W-:Y:S01]  /*41c0*/  LOP3.LUT P0, RZ, R4, 0x1f, RZ, 0xc0, !PT ;  /* 0x0000001f04ff7812 */ /* 0x000fe2000780c0ff */
[----:B------:R-:W-:Y:S01]  /*41d0*/  ULDC UR5, c[0x0][0x658] ;  /* 0x0001960000057ab9 */ /* 0x000fe20000000800 */
[----:B------:R-:W-:Y:S01]  /*41e0*/  UMOV UR6, 0xffffffff ;  /* 0xffffffff00067882 */ /* 0x000fe20000000000 */
[----:B------:R-:W-:Y:S01]  /*41f0*/  BSSY B0, `(.L_x_103) ;  /* 0x00000c1000007945 */ /* 0x000fe20003800000 */
[----:B------:R-:W-:Y:S01]  /*4200*/  USHF.L.U32 UR6, UR6, UR5, URZ ;  /* 0x0000000506067299 */ /* 0x000fe2000800063f */
[C---:B------:R-:W-:Y:S01]  /*4210*/  ISETP.NE.AND P2, PT, R3.reuse, RZ, PT ;  /* 0x000000ff0300720c */ /* 0x040fe20003f45270 */
[----:B------:R-:W-:Y:S01]  /*4220*/  IMAD.MOV.U32 R8, RZ, RZ, 0x1 ;  /* 0x00000001ff087424 */ /* 0x000fe200078e00ff */
[----:B------:R-:W-:Y:S01]  /*4230*/  ISETP.NE.OR P0, PT, R3, RZ, !P0 ;  /* 0x000000ff0300720c */ /* 0x000fe20004705670 */
[----:B------:R-:W-:Y:S01]  /*4240*/  IMAD.MOV.U32 R0, RZ, RZ, 0x1 ;  /* 0x00000001ff007424 */ /* 0x000fe200078e00ff */
[----:B------:R-:W-:Y:S01]  /*4250*/  LOP3.LUT R6, R16, 0x2, RZ, 0xfc, !PT ;  /* 0x0000000210067812 */ /* 0x000fe200078efcff */
[----:B------:R-:W-:Y:S01]  /*4260*/  IMAD.MOV.U32 R7, RZ, RZ, RZ ;  /* 0x000000ffff077224 */ /* 0x000fe200078e00ff */
[----:B------:R-:W-:Y:S01]  /*4270*/  ULDC UR4, c[0x0][0x600] ;  /* 0x0001800000047ab9 */ /* 0x000fe20000000800 */
[----:B------:R-:W-:Y:S01]  /*4280*/  UMOV UR7, 0x1 ;  /* 0x0000000100077882 */ /* 0x000fe20000000000 */
[----:B------:R-:W-:-:S02]  /*4290*/  UIADD3 UR19, UR40, 0x1, URZ ;  /* 0x0000000128137890 */ /* 0x000fc4000fffe03f */
[----:B------:R-:W-:Y:S02]  /*42a0*/  UIADD3 UR15, UR4, -0x1, URZ ;  /* 0xffffffff040f7890 */ /* 0x000fe4000fffe03f */
[----:B------:R-:W-:Y:S02]  /*42b0*/  USHF.L.U32 UR17, UR7, UR5, URZ ;  /* 0x0000000507117299 */ /* 0x000fe4000800063f */
[----:B------:R-:W-:Y:S01]  /*42c0*/  ULOP3.LUT UR16, URZ, UR6, URZ, 0x33, !UPT ;  /* 0x000000063f107292 */ /* 0x000fe2000f8e333f */
[----:B------:R-:W-:-:S11]  /*42d0*/  ULDC.64 UR20, c[0x0][0x198] ;  /* 0x0000660000147ab9 */ /* 0x000fd60000000a00 */
.L_x_115:
[----:B------:R-:W-:-:S03]  /*42e0*/  UMOV UR4, 0xffffffff ;  /* 0xffffffff00047882 */ /* 0x000fc60000000000 */
[----:B------:R-:W-:Y:S05]  /*42f0*/  BRA.DIV UR4, `(.L_x_104) ;  /* 0x0000000e04b47947 */ /* 0x000fea000b800000 */
[----:B------:R-:W-:-:S13]  /*4300*/  ELECT P6, URZ, PT ;  /* 0x00000000003f782f */ /* 0x000fda00038c0000 */
.L_x_127:
[----:B------:R-:W0:Y:S01]  /*4310*/  LDC R3, c[0x0][0x28c] ;  /* 0x0000a300ff037b82 */ /* 0x000e220000000800 */
[----:B------:R-:W-:Y:S01]  /*4320*/  BSSY B1, `(.L_x_105) ;  /* 0x0000035000017945 */ /* 0x000fe20003800000 */
[----:B0-----:R-:W-:-:S13]  /*4330*/  ISETP.LT.OR P6, PT, R3, 0x1, !P6 ;  /* 0x000000010300780c */ /* 0x001fda00077c1670 */
[----:B------:R-:W-:Y:S05]  /*4340*/  @P6 BRA `(.L_x_106) ;  /* 0x0000000000c86947 */ /* 0x000fea0003800000 */
[----:B------:R-:W-:Y:S02]  /*4350*/  IMAD.SHL.U32 R22, R22, 0x40, RZ ;  /* 0x0000004016167824 */ /* 0x000fe400078e00ff */
[----:B------:R-:W-:Y:S02]  /*4360*/  IMAD.SHL.U32 R19, R19, 0x40, RZ ;  /* 0x0000004013137824 */ /* 0x000fe400078e00ff */
[----:B------:R-:W-:Y:S02]  /*4370*/  IMAD.MOV.U32 R12, RZ, RZ, RZ ;  /* 0x000000ffff0c7224 */ /* 0x000fe400078e00ff */
[----:B------:R-:W-:Y:S02]  /*4380*/  IMAD.U32 R13, RZ, RZ, UR19 ;  /* 0x00000013ff0d7e24 */ /* 0x000fe4000f8e00ff */
[----:B------:R-:W-:Y:S02]  /*4390*/  IMAD.MOV.U32 R3, RZ, RZ, R0 ;  /* 0x000000ffff037224 */ /* 0x000fe400078e0000 */
[----:B------:R-:W-:-:S07]  /*43a0*/  IMAD.MOV.U32 R4, RZ, RZ, R7 ;  /* 0x000000ffff047224 */ /* 0x000fce00078e0007 */
.L_x_110:
[----:B------:R-:W0:Y:S01]  /*43b0*/  S2R R10, SR_CgaCtaId ;  /* 0x00000000000a7919 */ /* 0x000e220000008800 */
[----:B------:R-:W-:Y:S01]  /*43c0*/  MOV R5, 0x400 ;  /* 0x0000040000057802 */ /* 0x000fe20000000f00 */
[----:B------:R-:W1:Y:S03]  /*43d0*/  @!P2 LDC R9, c[0x0][0x500] ;  /* 0x00014000ff09ab82 */ /* 0x000e660000000800 */
[----:B0-----:R-:W-:Y:S02]  /*43e0*/  LEA R11, R10, R5, 0x18 ;  /* 0x000000050a0b7211 */ /* 0x001fe400078ec0ff */
[----:B------:R-:W-:-:S03]  /*43f0*/  SHF.L.U32 R5, R3, 0x1f, RZ ;  /* 0x0000001f03057819 */ /* 0x000fc600000006ff */
[----:B------:R-:W-:-:S04]  /*4400*/  IMAD R10, R4, 0x8, R11 ;  /* 0x00000008040a7824 */ /* 0x000fc800078e020b */
[----:B------:R-:W0:Y:S02]  /*4410*/  SYNCS.PHASECHK.TRANS64.TRYWAIT P1, [R10+URZ+0x18], R5 ;  /* 0x000018050a0075a7 */ /* 0x000e24000802017f */
[----:B01----:R-:W-:Y:S05]  /*4420*/  @!P1 BRA `(.L_x_107) ;  /* 0x0000000c00889947 */ /* 0x003fea0003800000 */
.L_x_128:
[----:B0-----:R-:W-:Y:S01]  /*4430*/  PRMT R5, R6, 0x9910, RZ ;  /* 0x0000991006057816 */ /* 0x001fe200000000ff */
[----:B------:R0:W-:Y:S03]  /*4440*/  @!P2 SYNCS.ARRIVE.TRANS64 RZ, [R10+URZ], R9 ;  /* 0x000000090affa9a7 */ /* 0x0001e6000800003f */
[----:B------:R-:W-:-:S13]  /*4450*/  ISETP.NE.AND P1, PT, R5, 0x2, PT ;  /* 0x000000020500780c */ /* 0x000fda0003f25270 */
[----:B0-----:R-:W-:Y:S05]  /*4460*/  @P1 BRA `(.L_x_108) ;  /* 0x0000000000041947 */ /* 0x001fea0003800000 */
[----:B------:R-:W-:Y:S01]  /*4470*/  BPT.TRAP 0x1 ;  /* 0x000000040000795c */ /* 0x000fe20000300000 */
.L_x_108:
[----:B------:R-:W-:Y:S05]  /*4480*/  @P0 BRA `(.L_x_109) ;  /* 0x0000000000040947 */ /* 0x000fea0003800000 */
[----:B------:R-:W-:Y:S01]  /*4490*/  BPT.TRAP 0x1 ;  /* 0x000000040000795c */ /* 0x000fe20000300000 */
.L_x_109:
[----:B------:R-:W-:Y:S01]  /*44a0*/  IMAD R11, R4, 0x1000, R11 ;  /* 0x00001000040b7824 */ /* 0x000fe200078e020b */
[----:B------:R-:W-:Y:S01]  /*44b0*/  R2UR UR9, R10 ;  /* 0x000000000a0972ca */ /* 0x000fe200000e0000 */
[----:B------:R-:W-:Y:S01]  /*44c0*/  VIADD R13, R13, 0xffffffff ;  /* 0xffffffff0d0d7836 */ /* 0x000fe20000000000 */
[----:B------:R-:W-:Y:S01]  /*44d0*/  UIADD3 UR4, UP0, UR20, 0xf0, URZ ;  /* 0x000000f014047890 */ /* 0x000fe2000ff1e03f */
[----:B------:R-:W-:Y:S01]  /*44e0*/  R2UR UR11, R19 ;  /* 0x00000000130b72ca */ /* 0x000fe200000e0000 */
[----:B------:R-:W-:Y:S01]  /*44f0*/  UIADD3 UR22, UP1, UR20, 0x1f0, URZ ;  /* 0x000001f014167890 */ /* 0x000fe2000ff3e03f */
[----:B------:R-:W-:Y:S01]  /*4500*/  R2UR UR8, R11 ;  /* 0x000000000b0872ca */ /* 0x000fe200000e0000 */
[----:B------:R-:W-:Y:S01]  /*4510*/  UIADD3.X UR5, URZ, UR21, URZ, UP0, !UPT ;  /* 0x000000153f057290 */ /* 0x000fe200087fe43f */
[----:B------:R-:W-:Y:S01]  /*4520*/  R2UR UR10, R12 ;  /* 0x000000000c0a72ca */ /* 0x000fe200000e0000 */
[----:B------:R-:W-:Y:S01]  /*4530*/  VIADD R4, R4, 0x1 ;  /* 0x0000000104047836 */ /* 0x000fe20000000000 */
[----:B------:R-:W-:Y:S01]  /*4540*/  R2UR UR12, R2 ;  /* 0x00000000020c72ca */ /* 0x000fe200000e0000 */
[----:B------:R-:W-:Y:S01]  /*4550*/  UIADD3.X UR23, URZ, UR21, URZ, UP1, !UPT ;  /* 0x000000153f177290 */ /* 0x000fe20008ffe43f */
[----:B------:R-:W-:Y:S01]  /*4560*/  R2UR UR18, R22 ;  /* 0x00000000161272ca */ /* 0x000fe200000e0000 */
[----:B------:R-:W-:Y:S01]  /*4570*/  UMOV UR6, 0x0 ;  /* 0x0000000000067882 */ /* 0x000fe20000000000 */
[----:B------:R-:W-:Y:S01]  /*4580*/  ISETP.GT.AND P3, PT, R13, 0x1, PT ;  /* 0x000000010d00780c */ /* 0x000fe20003f64270 */
[----:B------:R-:W-:Y:S01]  /*4590*/  UMOV UR7, 0x10000000 ;  /* 0x1000000000077882 */ /* 0x000fe20000000000 */
[----:B------:R-:W-:Y:S01]  /*45a0*/  ISETP.NE.AND P1, PT, R4, 0x3, PT ;  /* 0x000000030400780c */ /* 0x000fe20003f25270 */
[----:B------:R-:W-:-:S02]  /*45b0*/  VIADD R12, R12, 0x40 ;  /* 0x000000400c0c7836 */ /* 0x000fc40000000000 */
[----:B------:R-:W-:Y:S01]  /*45c0*/  UIADD3 UR13, UR8, 0x100, URZ ;  /* 0x00000100080d7890 */ /* 0x000fe2000fffe03f */
[----:B------:R-:W-:Y:S01]  /*45d0*/  SEL R10, RZ, 0x1, P1 ;  /* 0x00000001ff0a7807 */ /* 0x000fe20000800000 */
[----:B------:R-:W-:Y:S01]  /*45e0*/  UIADD3 UR14, UR8, 0x3100, URZ ;  /* 0x00003100080e7890 */ /* 0x000fe2000fffe03f */
[----:B------:R-:W-:Y:S02]  /*45f0*/  SEL R4, R4, RZ, P1 ;  /* 0x000000ff04047207 */ /* 0x000fe40000800000 */
[----:B------:R-:W-:Y:S02]  /*4600*/  LOP3.LUT R3, R3, R10, RZ, 0x3c, !PT ;  /* 0x0000000a03037212 */ /* 0x000fe400078e3cff */
[----:B------:R-:W-:Y:S02]  /*4610*/  UMOV UR8, UR13 ;  /* 0x0000000d00087c82 */ /* 0x000fe40008000000 */
[----:B------:R0:W-:Y:S02]  /*4620*/  UTMALDG.3D [UR8], [UR4], desc[UR6] ;  /* 0x00000608040075b4 */ /* 0x0001e40008011000 */
[----:B0-----:R-:W-:Y:S01]  /*4630*/  UMOV UR8, UR14 ;  /* 0x0000000e00087c82 */ /* 0x001fe20008000000 */
[----:B------:R-:W-:-:S02]  /*4640*/  UMOV UR11, UR18 ;  /* 0x00000012000b7c82 */ /* 0x000fc40008000000 */
[----:B------:R0:W-:Y:S02]  /*4650*/  UTMALDG.3D [UR8], [UR22], desc[UR6] ;  /* 0x00000608160075b4 */ /* 0x0001e40008011000 */
[----:B0-----:R-:W-:Y:S05]  /*4660*/  @P3 BRA `(.L_x_110) ;  /* 0xfffffffc00503947 */ /* 0x001fea000383ffff */
.L_x_106:
[----:B------:R-:W-:Y:S05]  /*4670*/  BSYNC B1 ;  /* 0x0000000000017941 */ /* 0x000fea0003800000 */
.L_x_105:
[----:B------:R-:W2:Y:S01]  /*4680*/  LDL.64 R10, [R1] ;  /* 0x00000000010a7983 */ /* 0x000ea20000100a00 */
[----:B------:R-:W-:Y:S01]  /*4690*/  LOP3.LUT P4, RZ, R8, 0xff, RZ, 0xc0, !PT ;  /* 0x000000ff08ff7812 */ /* 0x000fe2000788c0ff */
[----:B------:R-:W-:Y:S01]  /*46a0*/  VIADD R4, R7, UR40 ;  /* 0x0000002807047c36 */ /* 0x000fe20008000000 */
[----:B------:R-:W-:Y:S01]  /*46b0*/  ULDC.64 UR4, c[0x0][0x650] ;  /* 0x0001940000047ab9 */ /* 0x000fe20000000a00 */
[----:B------:R-:W-:Y:S01]  /*46c0*/  IMAD.U32 R7, RZ, RZ, UR40 ;  /* 0x00000028ff077e24 */ /* 0x000fe2000f8e00ff */
[----:B------:R-:W-:Y:S01]  /*46d0*/  UISETP.GE.U32.AND UP0, UPT, UR40, 0x3, UPT ;  /* 0x000000032800788c */ /* 0x000fe2000bf06070 */
[----:B------:R-:W-:Y:S01]  /*46e0*/  BSSY B1, `(.L_x_111) ;  /* 0x000006f000017945 */ /* 0x000fe20003800000 */
[----:B------:R-:W-:Y:S01]  /*46f0*/  ISETP.GT.U32.AND P1, PT, R4, 0x2, PT ;  /* 0x000000020400780c */ /* 0x000fe20003f24070 */
[----:B------:R-:W-:Y:S01]  /*4700*/  IMAD.MOV.U32 R19, RZ, RZ, -0x1 ;  /* 0xffffffffff137424 */ /* 0x000fe200078e00ff */
[----:B------:R-:W-:Y:S01]  /*4710*/  PRMT R8, RZ, 0x7610, R8 ;  /* 0x00007610ff087816 */ /* 0x000fe20000000008 */
[----:B------:R-:W-:Y:S01]  /*4720*/  IMAD.MOV.U32 R22, RZ, RZ, -0x1 ;  /* 0xffffffffff167424 */ /* 0x000fe200078e00ff */
[----:B------:R-:W-:-:S02]  /*4730*/  ISETP.LT.U32.AND P1, PT, R7, 0x3, P1 ;  /* 0x000000030700780c */ /* 0x000fc40000f21070 */
[----:B------:R-:W-:Y:S01]  /*4740*/  PLOP3.LUT P3, PT, PT, PT, UP0, 0x80, 0x0 ;  /* 0x000000000000781c */ /* 0x000fe20003f6f008 */
[----:B------:R-:W0:Y:S01]  /*4750*/  @P4 S2R R3, SR_CgaCtaId ;  /* 0x0000000000034919 */ /* 0x000e220000008800 */
[----:B------:R-:W-:-:S04]  /*4760*/  @P4 MOV R2, 0x400 ;  /* 0x0000040000024802 */ /* 0x000fc80000000f00 */
[----:B0-----:R-:W-:Y:S01]  /*4770*/  @P4 LEA R5, R3, R2, 0x18 ;  /* 0x0000000203054211 */ /* 0x001fe200078ec0ff */
[----:B------:R-:W-:-:S03]  /*4780*/  IMAD.WIDE.U32 R2, R4, -0x55555555, RZ ;  /* 0xaaaaaaab04027825 */ /* 0x000fc600078e00ff */
[----:B------:R0:W-:Y:S01]  /*4790*/  @P4 SYNCS.ARRIVE.TRANS64.A1T0 RZ, [R5+URZ+0x68], RZ ;  /* 0x000068ff05ff49a7 */ /* 0x0001e2000810003f */
[----:B------:R-:W-:Y:S01]  /*47a0*/  IMAD.MOV.U32 R2, RZ, RZ, -0x1 ;  /* 0xffffffffff027424 */ /* 0x000fe200078e00ff */
[----:B0-----:R-:W-:Y:S02]  /*47b0*/  SHF.R.U32.HI R5, RZ, 0x1, R3 ;  /* 0x00000001ff057819 */ /* 0x001fe40000011603 */
[----:B------:R-:W-:-:S03]  /*47c0*/  SEL R3, RZ, 0x1, !P1 ;  /* 0x00000001ff037807 */ /* 0x000fc60004800000 */
[----:B------:R-:W-:Y:S01]  /*47d0*/  IMAD R7, R5, -0x3, R4 ;  /* 0xfffffffd05077824 */ /* 0x000fe200078e0204 */
[----:B------:R-:W-:Y:S02]  /*47e0*/  LOP3.LUT R0, R0, R3, RZ, 0x3c, !PT ;  /* 0x0000000300007212 */ /* 0x000fe400078e3cff */
[----:B------:R-:W-:Y:S02]  /*47f0*/  PRMT R3, RZ, 0x7610, R3 ;  /* 0x00007610ff037816 */ /* 0x000fe40000000003 */
[----:B------:R-:W-:Y:S02]  /*4800*/  @P3 LOP3.LUT R0, R0, 0x1, R5, 0x78, !PT ;  /* 0x0000000100003812 */ /* 0x000fe400078e7805 */
[----:B--2---:R-:W-:-:S04]  /*4810*/  IADD3 R18, P4, R18, R10, RZ ;  /* 0x0000000a12127210 */ /* 0x004fc80007f9e0ff */
[----:B------:R-:W-:Y:S01]  /*4820*/  ISETP.GE.U32.AND P1, PT, R18, UR4, PT ;  /* 0x0000000412007c0c */ /* 0x000fe2000bf26070 */
[----:B------:R-:W-:-:S05]  /*4830*/  IMAD.X R17, R17, 0x1, R23, P4 ;  /* 0x0000000111117824 */ /* 0x000fca00020e0617 */
[----:B------:R-:W-:-:S13]  /*4840*/  ISETP.GE.U32.AND.EX P1, PT, R17, UR5, PT, P1 ;  /* 0x0000000511007c0c */ /* 0x000fda000bf26110 */
[----:B------:R-:W-:Y:S05]  /*4850*/  @P1 BRA `(.L_x_112) ;  /* 0x00000004005c1947 */ /* 0x000fea0003800000 */
[----:B------:R-:W0:Y:S01]  /*4860*/  S2R R11, SR_CTAID.X ;  /* 0x00000000000b7919 */ /* 0x000e220000002500 */
[----:B------:R-:W-:Y:S01]  /*4870*/  ULDC.64 UR4, c[0x0][0x628] ;  /* 0x00018a0000047ab9 */ /* 0x000fe20000000a00 */
[----:B------:R-:W1:Y:S01]  /*4880*/  LDC R12, c[0x0][0x144] ;  /* 0x00005100ff0c7b82 */ /* 0x000e620000000800 */
[----:B------:R-:W-:Y:S01]  /*4890*/  ISETP.NE.U32.AND P1, PT, RZ, UR4, PT ;  /* 0x00000004ff007c0c */ /* 0x000fe2000bf25070 */
[----:B------:R-:W2:Y:S01]  /*48a0*/  S2R R9, SR_CTAID.Y ;  /* 0x0000000000097919 */ /* 0x000ea20000002600 */
[----:B------:R-:W-:Y:S01]  /*48b0*/  ULDC UR6, c[0x0][0x150] ;  /* 0x0000540000067ab9 */ /* 0x000fe20000000800 */
[----:B------:R-:W-:Y:S01]  /*48c0*/  ULDC UR7, c[0x0][0x630] ;  /* 0x00018c0000077ab9 */ /* 0x000fe20000000800 */
[----:B------:R-:W-:Y:S01]  /*48d0*/  ISETP.NE.AND.EX P1, PT, RZ, UR5, PT, P1 ;  /* 0x00000005ff007c0c */ /* 0x000fe2000bf25310 */
[----:B------:R-:W-:Y:S01]  /*48e0*/  IMAD.MOV.U32 R2, RZ, RZ, R18 ;  /* 0x000000ffff027224 */ /* 0x000fe200078e0012 */
[----:B0-----:R-:W-:-:S05]  /*48f0*/  I2FP.F32.U32 R3, R11 ;  /* 0x0000000b00037245 */ /* 0x001fca0000201000 */
[----:B------:R-:W-:Y:S01]  /*4900*/  FMUL R14, R3, UR6 ;  /* 0x00000006030e7c20 */ /* 0x000fe20008400000 */
[----:B------:R-:W-:-:S05]  /*4910*/  IMAD.MOV.U32 R3, RZ, RZ, R17 ;  /* 0x000000ffff037224 */ /* 0x000fca00078e0011 */
[----:B--2---:R-:W-:Y:S05]  /*4920*/  @!P1 BRA `(.L_x_113) ;  /* 0x0000000000289947 */ /* 0x004fea0003800000 */
[----:B------:R-:W-:Y:S02]  /*4930*/  ULDC UR6, c[0x0][0x634] ;  /* 0x00018d0000067ab9 */ /* 0x000fe40000000800 */
[----:B------:R-:W-:-:S05]  /*4940*/  IADD3 R3, P1, R18, UR6, RZ ;  /* 0x0000000612037c10 */ /* 0x000fca000ff3e0ff */
[----:B------:R-:W-:-:S04]  /*4950*/  IMAD.X R13, RZ, RZ, R17, P1 ;  /* 0x000000ffff0d7224 */ /* 0x000fc800008e0611 */
[----:B------:R-:W-:-:S04]  /*4960*/  IMAD.WIDE.U32 R4, R13, UR4, RZ ;  /* 0x000000040d047c25 */ /* 0x000fc8000f8e00ff */
[----:B------:R-:W-:-:S04]  /*4970*/  IMAD.WIDE.U32 R4, P1, R3, UR5, R4 ;  /* 0x0000000503047c25 */ /* 0x000fc8000f820004 */
[----:B------:R-:W-:-:S04]  /*4980*/  IMAD.WIDE.U32 R2, R3, UR4, RZ ;  /* 0x0000000403027c25 */ /* 0x000fc8000f8e00ff */
[----:B------:R-:W-:Y:S01]  /*4990*/  IMAD.MOV.U32 R2, RZ, RZ, R5 ;  /* 0x000000ffff027224 */ /* 0x000fe200078e0005 */
[----:B------:R-:W-:Y:S01]  /*49a0*/  IADD3 RZ, P3, R3, R4, RZ ;  /* 0x0000000403ff7210 */ /* 0x000fe20007f7e0ff */
[----:B------:R-:W-:-:S04]  /*49b0*/  IMAD.X R3, RZ, RZ, RZ, P1 ;  /* 0x000000ffff037224 */ /* 0x000fc800008e06ff */
[----:B------:R-:W-:-:S08]  /*49c0*/  IMAD.WIDE.U32.X R2, R13, UR5, R2, P3 ;  /* 0x000000050d027c25 */ /* 0x000fd000098e0402 */
.L_x_113:
[--C-:B------:R-:W-:Y:S01]  /*49d0*/  SHF.R.U64 R10, R2, UR7, R3.reuse ;  /* 0x00000007020a7c19 */ /* 0x100fe20008001203 */
[----:B------:R-:W0:Y:S01]  /*49e0*/  F2I.U32.TRUNC.NTZ R14, R14 ;  /* 0x0000000e000e7305 */ /* 0x000e22000020f000 */
[----:B------:R-:W-:Y:S01]  /*49f0*/  SHF.R.U32.HI R2, RZ, UR7, R3 ;  /* 0x00000007ff027c19 */ /* 0x000fe20008011603 */
[----:B------:R-:W-:Y:S01]  /*4a00*/  ULDC.64 UR4, c[0x0][0x620] ;  /* 0x0001880000047ab9 */ /* 0x000fe20000000a00 */
[----:B------:R-:W-:Y:S01]  /*4a10*/  IADD3 R5, P1, RZ, -R10, RZ ;  /* 0x8000000aff057210 */ /* 0x000fe20007f3e0ff */
[----:B------:R-:W-:Y:S01]  /*4a20*/  IMAD.MOV.U32 R3, RZ, RZ, R17 ;  /* 0x000000ffff037224 */ /* 0x000fe200078e0011 */
[----:B------:R-:W-:-:S03]  /*4a30*/  ULDC.64 UR6, c[0x0][0x640] ;  /* 0x0001900000067ab9 */ /* 0x000fc60000000a00 */
[----:B------:R-:W-:Y:S01]  /*4a40*/  IMAD.X R2, RZ, RZ, ~R2, P1 ;  /* 0x000000ffff027224 */ /* 0x000fe200008e0e02 */
[----:B------:R-:W-:-:S03]  /*4a50*/  ISETP.NE.U32.AND P1, PT, RZ, UR6, PT ;  /* 0x00000006ff007c0c */ /* 0x000fc6000bf25070 */
[----:B------:R-:W-:Y:S01]  /*4a60*/  IMAD R4, R2, UR4, RZ ;  /* 0x0000000402047c24 */ /* 0x000fe2000f8e02ff */
[----:B------:R-:W-:Y:S01]  /*4a70*/  ISETP.NE.AND.EX P1, PT, RZ, UR7, PT, P1 ;  /* 0x00000007ff007c0c */ /* 0x000fe2000bf25310 */
[----:B------:R-:W-:-:S04]  /*4a80*/  IMAD.MOV.U32 R2, RZ, RZ, R18 ;  /* 0x000000ffff027224 */ /* 0x000fc800078e0012 */
[----:B------:R-:W-:Y:S01]  /*4a90*/  IMAD.WIDE.U32 R2, R5, UR4, R2 ;  /* 0x0000000405027c25 */ /* 0x000fe2000f8e0002 */
[----:B------:R-:W-:-:S03]  /*4aa0*/  ULDC UR4, c[0x0][0x618] ;  /* 0x0001860000047ab9 */ /* 0x000fc60000000800 */
[----:B------:R-:W-:Y:S01]  /*4ab0*/  IMAD R5, R5, UR5, R4 ;  /* 0x0000000505057c24 */ /* 0x000fe2000f8e0204 */
[----:B------:R-:W-:Y:S01]  /*4ac0*/  ULDC UR5, c[0x0][0x154] ;  /* 0x0000550000057ab9 */ /* 0x000fe20000000800 */
[----:B0-----:R-:W-:Y:S02]  /*4ad0*/  IMAD.MOV R4, RZ, RZ, -R14 ;  /* 0x000000ffff047224 */ /* 0x001fe400078e0a0e */
[----:B------:R-:W0:Y:S01]  /*4ae0*/  LDC R14, c[0x0][0x148] ;  /* 0x00005200ff0e7b82 */ /* 0x000e220000000800 */
[----:B------:R-:W-:Y:S02]  /*4af0*/  IMAD.IADD R3, R3, 0x1, R5 ;  /* 0x0000000103037824 */ /* 0x000fe400078e0205 */
[----:B-1----:R-:W-:Y:S01]  /*4b00*/  IMAD R11, R12, R4, R11 ;  /* 0x000000040c0b7224 */ /* 0x002fe200078e020b */
[----:B------:R-:W-:Y:S02]  /*4b10*/  I2FP.F32.U32 R4, R9 ;  /* 0x0000000900047245 */ /* 0x000fe40000201000 */
[----:B------:R-:W-:-:S02]  /*4b20*/  SHF.R.U64 R12, R2, UR4, R3 ;  /* 0x00000004020c7c19 */ /* 0x000fc40008001203 */
[----:B------:R-:W-:Y:S01]  /*4b30*/  SHF.R.U32.HI R3, RZ, UR4, R3 ;  /* 0x00000004ff037c19 */ /* 0x000fe20008011603 */
[----:B------:R-:W-:Y:S01]  /*4b40*/  FMUL R4, R4, UR5 ;  /* 0x0000000504047c20 */ /* 0x000fe20008400000 */
[----:B------:R-:W-:Y:S02]  /*4b50*/  ULDC UR4, c[0x0][0x608] ;  /* 0x0001820000047ab9 */ /* 0x000fe40000000800 */
[--C-:B------:R-:W-:Y:S01]  /*4b60*/  SHF.R.U64 R15, R12, UR4, R3.reuse ;  /* 0x000000040c0f7c19 */ /* 0x100fe20008001203 */
[----:B------:R1:W2:Y:S01]  /*4b70*/  F2I.U32.TRUNC.NTZ R20, R4 ;  /* 0x0000000400147305 */ /* 0x0002a2000020f000 */
[----:B------:R-:W-:Y:S01]  /*4b80*/  SHF.R.U32.HI R2, RZ, UR4, R3 ;  /* 0x00000004ff027c19 */ /* 0x000fe20008011603 */
[----:B------:R-:W-:-:S03]  /*4b90*/  ULDC UR4, c[0x0][0x658] ;  /* 0x0001960000047ab9 */ /* 0x000fc60000000800 */
[--C-:B------:R-:W-:Y:S02]  /*4ba0*/  SHF.R.U64 R13, R15, UR4, R2.reuse ;  /* 0x000000040f0d7c19 */ /* 0x100fe40008001202 */
[----:B------:R-:W-:-:S03]  /*4bb0*/  SHF.R.U32.HI R19, RZ, UR4, R2 ;  /* 0x00000004ff137c19 */ /* 0x000fc60008011602 */
[----:B------:R-:W-:Y:S02]  /*4bc0*/  IMAD.MOV.U32 R2, RZ, RZ, R13 ;  /* 0x000000ffff027224 */ /* 0x000fe400078e000d */
[----:B------:R-:W-:Y:S01]  /*4bd0*/  IMAD.MOV.U32 R3, RZ, RZ, R19 ;  /* 0x000000ffff037224 */ /* 0x000fe200078e0013 */
[----:B-1----:R-:W-:Y:S06]  /*4be0*/  @!P1 BRA `(.L_x_114) ;  /* 0x0000000000289947 */ /* 0x002fec0003800000 */
        /* <DEDUP_REMOVED lines=10> */
.L_x_114:
[----:B------:R-:W1:Y:S01]  /*4c90*/  LDC R4, c[0x0][0x65c] ;  /* 0x00019700ff047b82 */ /* 0x000e620000000800 */
[----:B------:R-:W-:Y:S01]  /*4ca0*/  ULDC UR4, c[0x0][0x648] ;  /* 0x0001920000047ab9 */ /* 0x000fe20000000800 */
[----:B------:R-:W-:Y:S01]  /*4cb0*/  LOP3.LUT R15, R15, UR16, RZ, 0xc0, !PT ;  /* 0x000000100f0f7c12 */ /* 0x000fe2000f8ec0ff */
[----:B--2---:R-:W-:Y:S01]  /*4cc0*/  IMAD.MOV R20, RZ, RZ, -R20 ;  /* 0x000000ffff147224 */ /* 0x004fe200078e0a14 */
[----:B------:R-:W-:Y:S01]  /*4cd0*/  SHF.R.U64 R2, R2, UR4, R3 ;  /* 0x0000000402027c19 */ /* 0x000fe20008001203 */
[----:B------:R-:W-:Y:S01]  /*4ce0*/  ULDC UR4, c[0x0][0x638] ;  /* 0x00018e0000047ab9 */ /* 0x000fe20000000800 */
[----:B------:R-:W-:Y:S01]  /*4cf0*/  LOP3.LUT R12, R12, UR15, RZ, 0xc0, !PT ;  /* 0x0000000f0c0c7c12 */ /* 0x000fe2000f8ec0ff */
[----:B------:R-:W-:Y:S01]  /*4d00*/  ULDC UR5, c[0x0][0x610] ;  /* 0x0001840000057ab9 */ /* 0x000fe20000000800 */
[----:B------:R-:W-:Y:S01]  /*4d10*/  IMAD.MOV.U32 R3, RZ, RZ, 0x1 ;  /* 0x00000001ff037424 */ /* 0x000fe200078e00ff */
[----:B-1----:R-:W-:Y:S01]  /*4d20*/  ISETP.NE.AND P1, PT, R4, 0x1, PT ;  /* 0x000000010400780c */ /* 0x002fe20003f25270 */
[----:B------:R-:W-:-:S02]  /*4d30*/  IMAD.MOV R4, RZ, RZ, -R2 ;  /* 0x000000ffff047224 */ /* 0x000fc400078e0a02 */
[----:B------:R-:W-:Y:S02]  /*4d40*/  IMAD R2, R2, UR17, R15 ;  /* 0x0000001102027c24 */ /* 0x000fe4000f8e020f */
[----:B------:R-:W-:Y:S01]  /*4d50*/  IMAD R13, R4, UR4, R13 ;  /* 0x00000004040d7c24 */ /* 0x000fe2000f8e020d */
[----:B------:R-:W-:-:S07]  /*4d60*/  ULDC UR4, c[0x0][0x600] ;  /* 0x0001800000047ab9 */ /* 0x000fce0000000800 */
[----:B0-----:R-:W-:-:S04]  /*4d70*/  @P1 IMAD R11, R14, R20, R9 ;  /* 0x000000140e0b1224 */ /* 0x001fc800078e0209 */
[----:B------:R-:W-:Y:S02]  /*4d80*/  IMAD R11, R2, UR5, R11 ;  /* 0x00000005020b7c24 */ /* 0x000fe4000f8e020b */
[----:B------:R-:W-:-:S05]  /*4d90*/  IMAD R2, R13, UR4, R12 ;  /* 0x000000040d027c24 */ /* 0x000fca000f8e020c */
[----:B------:R-:W-:Y:S02]  /*4da0*/  SEL R22, R2, R11, !P1 ;  /* 0x0000000b02167207 */ /* 0x000fe40004800000 */
[----:B------:R-:W-:Y:S01]  /*4db0*/  SEL R19, R11, R2, !P1 ;  /* 0x000000020b137207 */ /* 0x000fe20004800000 */
[----:B------:R-:W-:-:S07]  /*4dc0*/  IMAD.MOV.U32 R2, RZ, RZ, R10 ;  /* 0x000000ffff027224 */ /* 0x000fce00078e000a */
.L_x_112:
[----:B------:R-:W-:Y:S05]  /*4dd0*/  BSYNC B1 ;  /* 0x0000000000017941 */ /* 0x000fea0003800000 */
.L_x_111:
[----:B------:R-:W-:-:S13]  /*4de0*/  LOP3.LUT P1, RZ, R3, 0xff, RZ, 0xc0, !PT ;  /* 0x000000ff03ff7812 */ /* 0x000fda000782c0ff */
[----:B------:R-:W-:Y:S05]  /*4df0*/  @P1 BRA `(.L_x_115) ;  /* 0xfffffff400381947 */ /* 0x000fea000383ffff */
[----:B------:R-:W-:Y:S05]  /*4e00*/  BSYNC B0 ;  /* 0x0000000000007941 */ /* 0x000fea0003800000 */
.L_x_103:
[----:B------:R-:W-:-:S03]  /*4e10*/  UMOV UR4, 0xffffffff ;  /* 0xffffffff00047882 */ /* 0x000fc60000000000 */
[----:B------:R-:W-:Y:S05]  /*4e20*/  BRA.DIV UR4, `(.L_x_116) ;  /* 0x00000006041c7947 */ /* 0x000fea000b800000 */
[----:B------:R-:W-:-:S13]  /*4e30*/  ELECT P6, URZ, PT ;  /* 0x00000000003f782f */ /* 0x000fda00038c0000 */
.L_x_131:
[----:B------:R-:W-:Y:S04]  /*4e40*/  BSSY B0, `(.L_x_117) ;  /* 0x0000022000007945 */ /* 0x000fe80003800000 */
[----:B------:R-:W-:Y:S05]  /*4e50*/  @!P6 BRA `(.L_x_118) ;  /* 0x000000000080e947 */ /* 0x000fea0003800000 */
[----:B------:R-:W-:-:S04]  /*4e60*/  LOP3.LUT R16, R16, 0x2, RZ, 0xfc, !PT ;  /* 0x0000000210107812 */ /* 0x000fc800078efcff */
[----:B------:R-:W-:-:S13]  /*4e70*/  ISETP.NE.AND P0, PT, R16, 0x3, PT ;  /* 0x000000031000780c */ /* 0x000fda0003f05270 */
[----:B------:R-:W-:Y:S05]  /*4e80*/  @!P0 BRA `(.L_x_119) ;  /* 0x0000000000048947 */ /* 0x000fea0003800000 */
[----:B------:R-:W-:Y:S01]  /*4e90*/  BPT.TRAP 0x1 ;  /* 0x000000040000795c */ /* 0x000fe20000300000 */
.L_x_119:
[----:B------:R-:W0:Y:S01]  /*4ea0*/  S2R R3, SR_CgaCtaId ;  /* 0x0000000000037919 */ /* 0x000e220000008800 */
[----:B------:R-:W-:Y:S02]  /*4eb0*/  MOV R2, 0x400 ;  /* 0x0000040000027802 */ /* 0x000fe40000000f00 */
[----:B------:R-:W-:Y:S02]  /*4ec0*/  SHF.L.U32 R4, R0, 0x1f, RZ ;  /* 0x0000001f00047819 */ /* 0x000fe400000006ff */
[----:B0-----:R-:W-:-:S05]  /*4ed0*/  LEA R2, R3, R2, 0x18 ;  /* 0x0000000203027211 */ /* 0x001fca00078ec0ff */
[----:B------:R-:W-:-:S04]  /*4ee0*/  VIADD R2, R2, 0x18 ;  /* 0x0000001802027836 */ /* 0x000fc80000000000 */
[C---:B------:R-:W-:Y:S02]  /*4ef0*/  IMAD R9, R7.reuse, 0x8, R2 ;  /* 0x0000000807097824 */ /* 0x040fe400078e0202 */
[----:B------:R-:W-:Y:S02]  /*4f00*/  VIADD R7, R7, 0x1 ;  /* 0x0000000107077836 */ /* 0x000fe40000000000 */
[----:B------:R-:W0:Y:S03]  /*4f10*/  SYNCS.PHASECHK.TRANS64.TRYWAIT P0, [R9+URZ], R4 ;  /* 0x00000004090075a7 */ /* 0x000e26000800017f */
[----:B------:R-:W-:-:S04]  /*4f20*/  ISETP.NE.AND P1, PT, R7, 0x3, PT ;  /* 0x000000030700780c */ /* 0x000fc80003f25270 */
[----:B------:R-:W-:Y:S02]  /*4f30*/  SEL R3, RZ, 0x1, P1 ;  /* 0x00000001ff037807 */ /* 0x000fe40000800000 */
[----:B------:R-:W-:Y:S02]  /*4f40*/  SEL R7, R7, RZ, P1 ;  /* 0x000000ff07077207 */ /* 0x000fe40000800000 */
[----:B------:R-:W-:-:S03]  /*4f50*/  LOP3.LUT R11, R0, R3, RZ, 0x3c, !PT ;  /* 0x00000003000b7212 */ /* 0x000fc600078e3cff */
[----:B------:R-:W-:Y:S01]  /*4f60*/  IMAD R6, R7, 0x8, R2 ;  /* 0x0000000807067824 */ /* 0x000fe200078e0202 */
[----:B------:R-:W-:Y:S01]  /*4f70*/  SHF.L.U32 R5, R11, 0x1f, RZ ;  /* 0x0000001f0b057819 */ /* 0x000fe200000006ff */
[----:B0-----:R-:W-:Y:S06]  /*4f80*/  @!P0 BRA `(.L_x_120) ;  /* 0x0000000000e48947 */ /* 0x001fec0003800000 */
.L_x_132:
[----:B------:R-:W1:Y:S01]  /*4f90*/  SYNCS.PHASECHK.TRANS64.TRYWAIT P0, [R6+URZ], R5 ;  /* 0x00000005060075a7 */ /* 0x000e62000800017f */
[----:B------:R-:W-:-:S05]  /*4fa0*/  VIADD R0, R7, 0x1 ;  /* 0x0000000107007836 */ /* 0x000fca0000000000 */
[----:B------:R-:W-:-:S04]  /*4fb0*/  ISETP.NE.AND P1, PT, R0, 0x3, PT ;  /* 0x000000030000780c */ /* 0x000fc80003f25270 */
[----:B0-----:R-:W-:Y:S02]  /*4fc0*/  SEL R4, RZ, 0x1, P1 ;  /* 0x00000001ff047807 */ /* 0x001fe40000800000 */
[----:B------:R-:W-:Y:S02]  /*4fd0*/  SEL R3, R0, RZ, P1 ;  /* 0x000000ff00037207 */ /* 0x000fe40000800000 */
[----:B------:R-:W-:Y:S01]  /*4fe0*/  LOP3.LUT R0, R11, R4, RZ, 0x3c, !PT ;  /* 0x000000040b007212 */ /* 0x000fe200078e3cff */
[----:B-1----:R-:W-:Y:S06]  /*4ff0*/  @!P0 BRA `(.L_x_121) ;  /* 0x0000000000dc8947 */ /* 0x002fec0003800000 */
.L_x_133:
[----:B------:R-:W-:Y:S01]  /*5000*/  IMAD R3, R3, 0x8, R2 ;  /* 0x0000000803037824 */ /* 0x000fe200078e0202 */
[----:B------:R-:W-:-:S07]  /*5010*/  SHF.L.U32 R0, R0, 0x1f, RZ ;  /* 0x0000001f00007819 */ /* 0x000fce00000006ff */
.L_x_122:
[----:B-1----:R1:W2:Y:S02]  /*5020*/  SYNCS.PHASECHK.TRANS64.TRYWAIT P0, [R3+URZ], R0 ;  /* 0x00000000030075a7 */ /* 0x0022a4000800017f */
[----:B--2---:R-:W-:Y:S05]  /*5030*/  @!P0 NANOSLEEP.SYNCS 0x989680 ;  /* 0x009896800000895d */ /* 0x004fea0003900000 */
[----:B------:R-:W2:Y:S02]  /*5040*/  @!P0 SYNCS.PHASECHK.TRANS64 P0, [R3+URZ], R0 ;  /* 0x00000000030085a7 */ /* 0x000ea4000800007f */
[----:B--2---:R-:W-:Y:S05]  /*5050*/  @!P0 BRA `(.L_x_122) ;  /* 0xfffffffc00f08947 */ /* 0x004fea000383ffff */
.L_x_118:
[----:B------:R-:W-:Y:S05]  /*5060*/  BSYNC B0 ;  /* 0x0000000000007941 */ /* 0x000fea0003800000 */
.L_x_117:
[----:B------:R-:W-:Y:S05]  /*5070*/  EXIT ;  /* 0x000000000000794d */ /* 0x000fea0003800000 */
.L_x_15:
[----:B-1----:R1:W2:Y:S02]  /*5080*/  SYNCS.PHASECHK.TRANS64.TRYWAIT P0, [R63+URZ], R0 ;  /* 0x000000003f0075a7 */ /* 0x0022a4000800017f */
[----:B--2---:R-:W-:Y:S05]  /*5090*/  @!P0 NANOSLEEP.SYNCS 0x989680 ;  /* 0x009896800000895d */ /* 0x004fea0003900000 */
[----:B------:R-:W2:Y:S02]  /*50a0*/  @!P0 SYNCS.PHASECHK.TRANS64 P0, [R63+URZ], R0 ;  /* 0x000000003f0085a7 */ /* 0x000ea4000800007f */
[----:B--2---:R-:W-:Y:S05]  /*50b0*/  @!P0 BRA `(.L_x_15) ;  /* 0xfffffffc00f08947 */ /* 0x004fea000383ffff */
[----:B------:R-:W-:Y:S05]  /*50c0*/  BRA `(.L_x_123) ;  /* 0xffffffc400007947 */ /* 0x000fea000383ffff */
.L_x_20:
[----:B--2---:R2:W3:Y:S02]  /*50d0*/  SYNCS.PHASECHK.TRANS64.TRYWAIT P1, [R3+URZ], R0 ;  /* 0x00000000030075a7 */ /* 0x0044e4000802017f */
[----:B---3--:R-:W-:Y:S05]  /*50e0*/  @!P1 NANOSLEEP.SYNCS 0x989680 ;  /* 0x009896800000995d */ /* 0x008fea0003900000 */
[----:B------:R-:W3:Y:S02]  /*50f0*/  @!P1 SYNCS.PHASECHK.TRANS64 P1, [R3+URZ], R0 ;  /* 0x00000000030095a7 */ /* 0x000ee4000802007f */
[----:B---3--:R-:W-:Y:S05]  /*5100*/  @!P1 BRA `(.L_x_20) ;  /* 0xfffffffc00f09947 */ /* 0x008fea000383ffff */
[----:B------:R-:W-:Y:S05]  /*5110*/  BRA `(.L_x_19) ;  /* 0xffffffc400687947 */ /* 0x000fea000383ffff */
.L_x_25:
[----:B--2---:R-:W-:-:S04]  /*5120*/  IMAD.U32 R4, RZ, RZ, UR4 ;  /* 0x00000004ff047e24 */ /* 0x004fc8000f8e00ff */
[----:B------:R2:W3:Y:S03]  /*5130*/  SYNCS.PHASECHK.TRANS64.TRYWAIT P1, [R4+URZ], R3 ;  /* 0x00000003040075a7 */ /* 0x0004e6000802017f */
[----:B---3--:R-:W-:Y:S05]  /*5140*/  @!P1 NANOSLEEP.SYNCS 0x989680 ;  /* 0x009896800000995d */ /* 0x008fea0003900000 */
[----:B------:R-:W3:Y:S02]  /*5150*/  @!P1 SYNCS.PHASECHK.TRANS64 P1, [R4+URZ], R3 ;  /* 0x00000003040095a7 */ /* 0x000ee4000802007f */
[----:B---3--:R-:W-:Y:S05]  /*5160*/  @!P1 BRA `(.L_x_25) ;  /* 0xfffffffc00ec9947 */ /* 0x008fea000383ffff */
[----:B------:R-:W-:Y:S05]  /*5170*/  BRA `(.L_x_24) ;  /* 0xffffffc400e07947 */ /* 0x000fea000383ffff */
.L_x_31:
[----:B---3--:R3:W4:Y:S02]  /*5180*/  SYNCS.PHASECHK.TRANS64.TRYWAIT P0, [R63+URZ+0x10], R0 ;  /* 0x000010003f0075a7 */ /* 0x008724000800017f */
[----:B----4-:R-:W-:Y:S05]  /*5190*/  @!P0 NANOSLEEP.SYNCS 0x989680 ;  /* 0x009896800000895d */ /* 0x010fea0003900000 */
[----:B------:R-:W4:Y:S02]  /*51a0*/  @!P0 SYNCS.PHASECHK.TRANS64 P0, [R63+URZ+0x10], R0 ;  /* 0x000010003f0085a7 */ /* 0x000f24000800007f */
[----:B----4-:R-:W-:Y:S05]  /*51b0*/  @!P0 BRA `(.L_x_31) ;  /* 0xfffffffc00f08947 */ /* 0x010fea000383ffff */
[----:B------:R-:W-:Y:S05]  /*51c0*/  BRA `(.L_x_124) ;  /* 0xffffffc800d87947 */ /* 0x000fea000383ffff */
.L_x_104:
[----:B------:R-:W-:Y:S01]  /*51d0*/  BSSY B1, `(.L_x_125) ;  /* 0x0000006000017945 */ /* 0x000fe20003800000 */
[----:B------:R-:W-:-:S07]  /*51e0*/  IMAD.MOV.U32 R15, RZ, RZ, -0x1 ;  /* 0xffffffffff0f7424 */ /* 0x000fce00078e00ff */
[----:B-----5:R-:W-:Y:S05]  /*51f0*/  WARPSYNC.COLLECTIVE R15, `(.L_x_126) ;  /* 0x000000000f0c7348 */ /* 0x020fea0003c00000 */
[----:B------:R-:W-:Y:S02]  /*5200*/  ELECT P6, UR62, PT ;  /* 0x00000000003e782f */ /* 0x000fe400038c0000 */
[----:B------:R-:W-:Y:S01]  /*5210*/  MOV R14, UR62 ;  /* 0x0000003e000e7c02 */ /* 0x000fe20008000f00 */
[----:B-----5:R-:W-:Y:S10]  /*5220*/  ENDCOLLECTIVE ;  /* 0x000000000000791b */ /* 0x020ff40003800000 */
.L_x_126:
[----:B------:R-:W-:Y:S05]  /*5230*/  BSYNC B1 ;  /* 0x0000000000017941 */ /* 0x000fea0003800000 */
.L_x_125:
[----:B------:R-:W-:Y:S05]  /*5240*/  BRA `(.L_x_127) ;  /* 0xfffffff000307947 */ /* 0x000fea000383ffff */
.L_x_107:
[----:B0-----:R0:W1:Y:S02]  /*5250*/  SYNCS.PHASECHK.TRANS64.TRYWAIT P1, [R10+URZ+0x18], R5 ;  /* 0x000018050a0075a7 */ /* 0x001064000802017f */
[----:B-1----:R-:W-:Y:S05]  /*5260*/  @!P1 NANOSLEEP.SYNCS 0x989680 ;  /* 0x009896800000995d */ /* 0x002fea0003900000 */
[----:B------:R-:W1:Y:S02]  /*5270*/  @!P1 SYNCS.PHASECHK.TRANS64 P1, [R10+URZ+0x18], R5 ;  /* 0x000018050a0095a7 */ /* 0x000e64000802007f */
[----:B-1----:R-:W-:Y:S05]  /*5280*/  @!P1 BRA `(.L_x_107) ;  /* 0xfffffffc00f09947 */ /* 0x002fea000383ffff */
[----:B------:R-:W-:Y:S05]  /*5290*/  BRA `(.L_x_128) ;  /* 0xfffffff000647947 */ /* 0x000fea000383ffff */
.L_x_116:
[----:B------:R-:W-:Y:S01]  /*52a0*/  BSSY B0, `(.L_x_129) ;  /* 0x0000006000007945 */ /* 0x000fe20003800000 */
[----:B------:R-:W-:-:S07]  /*52b0*/  IMAD.MOV.U32 R15, RZ, RZ, -0x1 ;  /* 0xffffffffff0f7424 */ /* 0x000fce00078e00ff */
[----:B-----5:R-:W-:Y:S05]  /*52c0*/  WARPSYNC.COLLECTIVE R15, `(.L_x_130) ;  /* 0x000000000f0c7348 */ /* 0x020fea0003c00000 */
[----:B------:R-:W-:Y:S02]  /*52d0*/  ELECT P6, UR62, PT ;  /* 0x00000000003e782f */ /* 0x000fe400038c0000 */
[----:B------:R-:W-:Y:S01]  /*52e0*/  MOV R14, UR62 ;  /* 0x0000003e000e7c02 */ /* 0x000fe20008000f00 */
[----:B-----5:R-:W-:Y:S10]  /*52f0*/  ENDCOLLECTIVE ;  /* 0x000000000000791b */ /* 0x020ff40003800000 */
.L_x_130:
[----:B------:R-:W-:Y:S05]  /*5300*/  BSYNC B0 ;  /* 0x0000000000007941 */ /* 0x000fea0003800000 */
.L_x_129:
[----:B------:R-:W-:Y:S05]  /*5310*/  BRA `(.L_x_131) ;  /* 0xfffffff800c87947 */ /* 0x000fea000383ffff */
.L_x_120:
[----:B0-----:R0:W1:Y:S02]  /*5320*/  SYNCS.PHASECHK.TRANS64.TRYWAIT P0, [R9+URZ], R4 ;  /* 0x00000004090075a7 */ /* 0x001064000800017f */
[----:B-1----:R-:W-:Y:S05]  /*5330*/  @!P0 NANOSLEEP.SYNCS 0x989680 ;  /* 0x009896800000895d */ /* 0x002fea0003900000 */
[----:B------:R-:W1:Y:S02]  /*5340*/  @!P0 SYNCS.PHASECHK.TRANS64 P0, [R9+URZ], R4 ;  /* 0x00000004090085a7 */ /* 0x000e64000800007f */
[----:B-1----:R-:W-:Y:S05]  /*5350*/  @!P0 BRA `(.L_x_120) ;  /* 0xfffffffc00f08947 */ /* 0x002fea000383ffff */
[----:B------:R-:W-:Y:S05]  /*5360*/  BRA `(.L_x_132) ;  /* 0xfffffffc00087947 */ /* 0x000fea000383ffff */
.L_x_121:
[----:B0-----:R0:W1:Y:S02]  /*5370*/  SYNCS.PHASECHK.TRANS64.TRYWAIT P0, [R6+URZ], R5 ;  /* 0x00000005060075a7 */ /* 0x001064000800017f */
[----:B-1----:R-:W-:Y:S05]  /*5380*/  @!P0 NANOSLEEP.SYNCS 0x989680 ;  /* 0x009896800000895d */ /* 0x002fea0003900000 */
[----:B------:R-:W1:Y:S02]  /*5390*/  @!P0 SYNCS.PHASECHK.TRANS64 P0, [R6+URZ], R5 ;  /* 0x00000005060085a7 */ /* 0x000e64000800007f */
[----:B-1----:R-:W-:Y:S05]  /*53a0*/  @!P0 BRA `(.L_x_121) ;  /* 0xfffffffc00f08947 */ /* 0x002fea000383ffff */
[----:B------:R-:W-:Y:S05]  /*53b0*/  BRA `(.L_x_133) ;  /* 0xfffffffc00107947 */ /* 0x000fea000383ffff */
.L_x_134:
[----:B------:R-:W-:-:S00]  /*53c0*/  BRA `(.L_x_134) ;  /* 0xfffffffc00fc7947 */ /* 0x000fc0000383ffff */
[----:B------:R-:W-:-:S00]  /*53d0*/  NOP ;  /* 0x0000000000007918 */ /* 0x000fc00000000000 */
        /* <DEDUP_REMOVED lines=10> */
.L_x_135:


//--------------------- .nv.global.init           --------------------------
	.section	.nv.global.init,"aw",@progbits
.nv.global.init:
	.type		$str$22,@object
	.size		$str$22,($str$23 - $str$22)
$str$22:
        /*0000*/ 	.byte	0x6b, 0x5f, 0x74, 0x69, 0x6c, 0x65, 0x5f, 0x63, 0x6f, 0x75, 0x6e, 0x74, 0x20, 0x3e, 0x3d, 0x20
        /*0010*/ 	.byte	0x31, 0x00
	.type		$str$23,@object
	.size		$str$23,(__unnamed_1 - $str$23)
$str$23:
        /*0012*/ 	.byte	0x2f, 0x74, 0x6d, 0x70, 0x2f, 0x63, 0x75, 0x74, 0x6c, 0x61, 0x73, 0x73, 0x5f, 0x73, 0x77, 0x65
        /*0022*/ 	.byte	0x65, 0x70, 0x5f, 0x73, 0x72, 0x63, 0x2f, 0x69, 0x6e, 0x63, 0x6c, 0x75, 0x64, 0x65, 0x2f, 0x63
        /*0032*/ 	.byte	0x75, 0x74, 0x6c, 0x61, 0x73, 0x73, 0x2f, 0x67, 0x65, 0x6d, 0x6d, 0x2f, 0x63, 0x6f, 0x6c, 0x6c
        /*0042*/ 	.byte	0x65, 0x63, 0x74, 0x69, 0x76, 0x65, 0x2f, 0x73, 0x6d, 0x39, 0x30, 0x5f, 0x6d, 0x6d, 0x61, 0x5f
        /*0052*/ 	.byte	0x74, 0x6d, 0x61, 0x5f, 0x67, 0x6d, 0x6d, 0x61, 0x5f, 0x73, 0x73, 0x5f, 0x77, 0x61, 0x72, 0x70
        /*0062*/ 	.byte	0x73, 0x70, 0x65, 0x63, 0x69, 0x61, 0x6c, 0x69, 0x7a, 0x65, 0x64, 0x2e, 0x68, 0x70, 0x70, 0x00
	.type		__unnamed_1,@object
	.size		__unnamed_1,(.L_0 - __unnamed_1)
__unnamed_1:
        /*0072*/ 	.byte	0x76, 0x6f, 0x69, 0x64, 0x20, 0x63, 0x75, 0x74, 0x6c, 0x61, 0x73, 0x73, 0x3a, 0x3a, 0x67, 0x65
        /* <DEDUP_REMOVED lines=171> */
        /*0b32*/ 	.byte	0x65, 0x6e, 0x74, 0x69, 0x74, 0x79, 0x5d, 0x00
.L_0:


//--------------------- .nv.shared._ZN7cutlass13device_kernelINS_4gemm6kernel13GemmUniversalIN4cute5tupleIJiiiiEEENS1_10collective13CollectiveMmaINS1_34MainloopSm90TmaGmmaWarpSpecializedILi3ENS5_IJNS4_1CILi1EEESB_SB_EEENS1_32KernelTmaWarpSpecializedPingpongEEENS5_IJNSA_ILi64EEESF_SF_EEEaNS5_IJlSB_lEEEaSH_NS4_8TiledMMAINS4_8MMA_AtomIJNS4_4SM904GMMA26MMA_64x64x32_S32S8S8_SS_TNEEEENS4_6LayoutISC_NS5_IJNSA_ILi0EEESP_SP_EEEEENS5_IJNS4_10UnderscoreESS_SS_EEEEENS4_13SM90_TMA_LOADENS4_14ComposedLayoutINS4_7SwizzleILi2ELi4ELi3EEENS4_18smem_ptr_flag_bitsILi8EEENSO_INS5_IJNSA_ILi8EEESF_EEENS5_IJSF_SB_EEEEEEEvNS4_8identityESV_S15_vS16_EENS_8epilogue10collective6detail29Sm90TmaWarpSpecializedAdapterINS19_15DefaultEpilogueIaSH_SH_NS18_6thread17LinearCombinationIaLi1EiiLNS1D_9ScaleType4KindE0ELNS_15FloatRoundStyleE2EaEENS1_15EpilogueDefaultEEEEEvvEEEEvNT_6ParamsE --------------------------
	.section	.nv.shared._ZN7cutlass13device_kernelINS_4gemm6kernel13GemmUniversalIN4cute5tupleIJiiiiEEENS1_10collective13CollectiveMmaINS1_34MainloopSm90TmaGmmaWarpSpecializedILi3ENS5_IJNS4_1CILi1EEESB_SB_EEENS1_32KernelTmaWarpSpecializedPingpongEEENS5_IJNSA_ILi64EEESF_SF_EEEaNS5_IJlSB_lEEEaSH_NS4_8TiledMMAINS4_8MMA_AtomIJNS4_4SM904GMMA26MMA_64x64x32_S32S8S8_SS_TNEEEENS4_6LayoutISC_NS5_IJNSA_ILi0EEESP_SP_EEEEENS5_IJNS4_10UnderscoreESS_SS_EEEEENS4_13SM90_TMA_LOADENS4_14ComposedLayoutINS4_7SwizzleILi2ELi4ELi3EEENS4_18smem_ptr_flag_bitsILi8EEENSO_INS5_IJNSA_ILi8EEESF_EEENS5_IJSF_SB_EEEEEEEvNS4_8identityESV_S15_vS16_EENS_8epilogue10collective6detail29Sm90TmaWarpSpecializedAdapterINS19_15DefaultEpilogueIaSH_SH_NS18_6thread17LinearCombinationIaLi1EiiLNS1D_9ScaleType4KindE0ELNS_15FloatRoundStyleE2EaEENS1_15EpilogueDefaultEEEEEvvEEEEvNT_6ParamsE,"aw",@nobits
	.sectionflags	@""
	.align	16
	.zero		1024


//--------------------- .nv.shared.reserved.0     --------------------------
	.section	.nv.shared.reserved.0,"aw",@nobits
	.weak		__nv_reservedSMEM_offset_0_alias
	.size		__nv_reservedSMEM_offset_0_alias, 0, 0
	.other		__nv_reservedSMEM_offset_0_alias,@"STO_CUDA_RESERVED_SHARED STV_DEFAULT"
__nv_reservedSMEM_offset_0_alias:
	.zero		0


//--------------------- .nv.global                --------------------------
	.section	.nv.global,"aw",@nobits
.nv.global:
	.type		_ZN40_INTERNAL_e62ff85e_4_k_cu_468c8a5e_310214cute1_E,@object
	.size		_ZN40_INTERNAL_e62ff85e_4_k_cu_468c8a5e_310214cute1_E,(_ZN40_INTERNAL_e62ff85e_4_k_cu_468c8a5e_310214cuda3std3__45__cpo6cbeginE - _ZN40_INTERNAL_e62ff85e_4_k_cu_468c8a5e_310214cute1_E)
_ZN40_INTERNAL_e62ff85e_4_k_cu_468c8a5e_310214cute1_E:
	.zero		1
	.type		_ZN40_INTERNAL_e62ff85e_4_k_cu_468c8a5e_310214cuda3std3__45__cpo6cbeginE,@object
	.size		_ZN40_INTERNAL_e62ff85e_4_k_cu_468c8a5e_310214cuda3std3__45__cpo6cbeginE,(_ZN40_INTERNAL_e62ff85e_4_k_cu_468c8a5e_310214cuda3std3__48in_placeE - _ZN40_INTERNAL_e62ff85e_4_k_cu_468c8a5e_310214cuda3std3__45__cpo6cbeginE)
_ZN40_INTERNAL_e62ff85e_4_k_cu_468c8a5e_310214cuda3std3__45__cpo6cbeginE:
	.zero		1
	.type		_ZN40_INTERNAL_e62ff85e_4_k_cu_468c8a5e_310214cuda3std3__48in_placeE,@object
	.size		_ZN40_INTERNAL_e62ff85e_4_k_cu_468c8a5e_310214cuda3std3__48in_placeE,(_ZN40_INTERNAL_e62ff85e_4_k_cu_468c8a5e_310214cuda3std6ranges3__45__cpo9iter_moveE - _ZN40_INTERNAL_e62ff85e_4_k_cu_468c8a5e_310214cuda3std3__48in_placeE)
_ZN40_INTERNAL_e62ff85e_4_k_cu_468c8a5e_310214cuda3std3__48in_placeE:
	.zero		1
	.type		_ZN40_INTERNAL_e62ff85e_4_k_cu_468c8a5e_310214cuda3std6ranges3__45__cpo9iter_moveE,@object
	.size		_ZN40_INTERNAL_e62ff85e_4_k_cu_468c8a5e_310214cuda3std6ranges3__45__cpo9iter_moveE,(_ZN40_INTERNAL_e62ff85e_4_k_cu_468c8a5e_310214cuda3std3__45__cpo5beginE - _ZN40_INTERNAL_e62ff85e_4_k_cu_468c8a5e_310214cuda3std6ranges3__45__cpo9iter_moveE)
_ZN40_INTERNAL_e62ff85e_4_k_cu_468c8a5e_310214cuda3std6ranges3__45__cpo9iter_moveE:
	.zero		1
	.type		_ZN40_INTERNAL_e62ff85e_4_k_cu_468c8a5e_310214cuda3std3__45__cpo5beginE,@object
	.size		_ZN40_INTERNAL_e62ff85e_4_k_cu_468c8a5e_310214cuda3std3__45__cpo5beginE,(_ZN40_INTERNAL_e62ff85e_4_k_cu_468c8a5e_310214cuda3std3__442_GLOBAL__N__e62ff85e_4_k_cu_468c8a5e_310216ignoreE - _ZN40_INTERNAL_e62ff85e_4_k_cu_468c8a5e_310214cuda3std3__45__cpo5beginE)
_ZN40_INTERNAL_e62ff85e_4_k_cu_468c8a5e_310214cuda3std3__45__cpo5beginE:
	.zero		1
	.type		_ZN40_INTERNAL_e62ff85e_4_k_cu_468c8a5e_310214cuda3std3__442_GLOBAL__N__e62ff85e_4_k_cu_468c8a5e_310216ignoreE,@object
	.size		_ZN40_INTERNAL_e62ff85e_4_k_cu_468c8a5e_310214cuda3std3__442_GLOBAL__N__e62ff85e_4_k_cu_468c8a5e_310216ignoreE,(_ZN40_INTERNAL_e62ff85e_4_k_cu_468c8a5e_310214cute7productE - _ZN40_INTERNAL_e62ff85e_4_k_cu_468c8a5e_310214cuda3std3__442_GLOBAL__N__e62ff85e_4_k_cu_468c8a5e_310216ignoreE)
_ZN40_INTERNAL_e62ff85e_4_k_cu_468c8a5e_310214cuda3std3__442_GLOBAL__N__e62ff85e_4_k_cu_468c8a5e_310216ignoreE:
	.zero		1
	.type		_ZN40_INTERNAL_e62ff85e_4_k_cu_468c8a5e_310214cute7productE,@object
	.size		_ZN40_INTERNAL_e62ff85e_4_k_cu_468c8a5e_310214cute7productE,(_ZN40_INTERNAL_e62ff85e_4_k_cu_468c8a5e_310214cuda3std3__45__cpo3endE - _ZN40_INTERNAL_e62ff85e_4_k_cu_468c8a5e_310214cute7productE)
_ZN40_INTERNAL_e62ff85e_4_k_cu_468c8a5e_310214cute7productE:
	.zero		1
	.type		_ZN40_INTERNAL_e62ff85e_4_k_cu_468c8a5e_310214cuda3std3__45__cpo3endE,@object
	.size		_ZN40_INTERNAL_e62ff85e_4_k_cu_468c8a5e_310214cuda3std3__45__cpo3endE,(_ZN40_INTERNAL_e62ff85e_4_k_cu_468c8a5e_310214cuda3std3__419piecewise_constructE - _ZN40_INTERNAL_e62ff85e_4_k_cu_468c8a5e_310214cuda3std3__45__cpo3endE)
_ZN40_INTERNAL_e62ff85e_4_k_cu_468c8a5e_310214cuda3std3__45__cpo3endE:
	.zero		1
	.type		_ZN40_INTERNAL_e62ff85e_4_k_cu_468c8a5e_310214cuda3std3__419piecewise_constructE,@object
	.size		_ZN40_INTERNAL_e62ff85e_4_k_cu_468c8a5e_310214cuda3std3__419piecewise_constructE,(_ZN40_INTERNAL_e62ff85e_4_k_cu_468c8a5e_310214cuda3std3__45__cpo4cendE - _ZN40_INTERNAL_e62ff85e_4_k_cu_468c8a5e_310214cuda3std3__419piecewise_constructE)
_ZN40_INTERNAL_e62ff85e_4_k_cu_468c8a5e_310214cuda3std3__419piecewise_constructE:
	.zero		1
	.type		_ZN40_INTERNAL_e62ff85e_4_k_cu_468c8a5e_310214cuda3std3__45__cpo4cendE,@object
	.size		_ZN40_INTERNAL_e62ff85e_4_k_cu_468c8a5e_310214cuda3std3__45__cpo4cendE,(_ZN40_INTERNAL_e62ff85e_4_k_cu_468c8a5e_310214cuda3std6ranges3__45__cpo4swapE - _ZN40_INTERNAL_e62ff85e_4_k_cu_468c8a5e_310214cuda3std3__45__cpo4cendE)
_ZN40_INTERNAL_e62ff85e_4_k_cu_468c8a5e_310214cuda3std3__45__cpo4cendE:
	.zero		1
	.type		_ZN40_INTERNAL_e62ff85e_4_k_cu_468c8a5e_310214cuda3std6ranges3__45__cpo4swapE,@object
	.size		_ZN40_INTERNAL_e62ff85e_4_k_cu_468c8a5e_310214cuda3std6ranges3__45__cpo4swapE,(.L_8 - _ZN40_INTERNAL_e62ff85e_4_k_cu_468c8a5e_310214cuda3std6ranges3__45__cpo4swapE)
_ZN40_INTERNAL_e62ff85e_4_k_cu_468c8a5e_310214cuda3std6ranges3__45__cpo4swapE:
	.zero		1
.L_8:


//--------------------- .nv.constant0._ZN7cutlass13device_kernelINS_4gemm6kernel13GemmUniversalIN4cute5tupleIJiiiiEEENS1_10collective13CollectiveMmaINS1_34MainloopSm90TmaGmmaWarpSpecializedILi3ENS5_IJNS4_1CILi1EEESB_SB_EEENS1_32KernelTmaWarpSpecializedPingpongEEENS5_IJNSA_ILi64EEESF_SF_EEEaNS5_IJlSB_lEEEaSH_NS4_8TiledMMAINS4_8MMA_AtomIJNS4_4SM904GMMA26MMA_64x64x32_S32S8S8_SS_TNEEEENS4_6LayoutISC_NS5_IJNSA_ILi0EEESP_SP_EEEEENS5_IJNS4_10UnderscoreESS_SS_EEEEENS4_13SM90_TMA_LOADENS4_14ComposedLayoutINS4_7SwizzleILi2ELi4ELi3EEENS4_18smem_ptr_flag_bitsILi8EEENSO_INS5_IJNSA_ILi8EEESF_EEENS5_IJSF_SB_EEEEEEEvNS4_8identityESV_S15_vS16_EENS_8epilogue10collective6detail29Sm90TmaWarpSpecializedAdapterINS19_15DefaultEpilogueIaSH_SH_NS18_6thread17LinearCombinationIaLi1EiiLNS1D_9ScaleType4KindE0ELNS_15FloatRoundStyleE2EaEENS1_15EpilogueDefaultEEEEEvvEEEEvNT_6ParamsE --------------------------
	.section	.nv.constant0._ZN7cutlass13device_kernelINS_4gemm6kernel13GemmUniversalIN4cute5tupleIJiiiiEEENS1_10collective13CollectiveMmaINS1_34MainloopSm90TmaGmmaWarpSpecializedILi3ENS5_IJNS4_1CILi1EEESB_SB_EEENS1_32KernelTmaWarpSpecializedPingpongEEENS5_IJNSA_ILi64EEESF_SF_EEEaNS5_IJlSB_lEEEaSH_NS4_8TiledMMAINS4_8MMA_AtomIJNS4_4SM904GMMA26MMA_64x64x32_S32S8S8_SS_TNEEEENS4_6LayoutISC_NS5_IJNSA_ILi0EEESP_SP_EEEEENS5_IJNS4_10UnderscoreESS_SS_EEEEENS4_13SM90_TMA_LOADENS4_14ComposedLayoutINS4_7SwizzleILi2ELi4ELi3EEENS4_18smem_ptr_flag_bitsILi8EEENSO_INS5_IJNSA_ILi8EEESF_EEENS5_IJSF_SB_EEEEEEEvNS4_8identityESV_S15_vS16_EENS_8epilogue10collective6detail29Sm90TmaWarpSpecializedAdapterINS19_15DefaultEpilogueIaSH_SH_NS18_6thread17LinearCombinationIaLi1EiiLNS1D_9ScaleType4KindE0ELNS_15FloatRoundStyleE2EaEENS1_15EpilogueDefaultEEEEEvvEEEEvNT_6ParamsE,"a",@progbits
	.sectionflags	@""
	.align	4
.nv.constant0._ZN7cutlass13device_kernelINS_4gemm6kernel13GemmUniversalIN4cute5tupleIJiiiiEEENS1_10collective13CollectiveMmaINS1_34MainloopSm90TmaGmmaWarpSpecializedILi3ENS5_IJNS4_1CILi1EEESB_SB_EEENS1_32KernelTmaWarpSpecializedPingpongEEENS5_IJNSA_ILi64EEESF_SF_EEEaNS5_IJlSB_lEEEaSH_NS4_8TiledMMAINS4_8MMA_AtomIJNS4_4SM904GMMA26MMA_64x64x32_S32S8S8_SS_TNEEEENS4_6LayoutISC_NS5_IJNSA_ILi0EEESP_SP_EEEEENS5_IJNS4_10UnderscoreESS_SS_EEEEENS4_13SM90_TMA_LOADENS4_14ComposedLayoutINS4_7SwizzleILi2ELi4ELi3EEENS4_18smem_ptr_flag_bitsILi8EEENSO_INS5_IJNSA_ILi8EEESF_EEENS5_IJSF_SB_EEEEEEEvNS4_8identityESV_S15_vS16_EENS_8epilogue10collective6detail29Sm90TmaWarpSpecializedAdapterINS19_15DefaultEpilogueIaSH_SH_NS18_6thread17LinearCombinationIaLi1EiiLNS1D_9ScaleType4KindE0ELNS_15FloatRoundStyleE2EaEENS1_15EpilogueDefaultEEEEEvvEEEEvNT_6ParamsE:
	.zero		1664


//--------------------- SYMBOLS --------------------------

	.type		.nv.reservedSmem.offset0,@object
	.size		.nv.reservedSmem.offset0,0x4
	.type		__assertfail,@function
